//
// Generated by NVIDIA NVVM Compiler
//
// Compiler Build ID: CL-36424714
// Cuda compilation tools, release 13.0, V13.0.88
// Based on NVVM 20.0.0
//

.version 9.0
.target sm_100
.address_size 64

	// .globl	_Z16arrayOfStructurePK2ssPS_i
.global .align 1 .b8 _ZN34_INTERNAL_2afa7183_4_k_cu_53a3ca1e4cuda3std3__45__cpo5beginE[1];
.global .align 1 .b8 _ZN34_INTERNAL_2afa7183_4_k_cu_53a3ca1e4cuda3std3__45__cpo3endE[1];
.global .align 1 .b8 _ZN34_INTERNAL_2afa7183_4_k_cu_53a3ca1e4cuda3std3__45__cpo6cbeginE[1];
.global .align 1 .b8 _ZN34_INTERNAL_2afa7183_4_k_cu_53a3ca1e4cuda3std3__45__cpo4cendE[1];
.global .align 1 .b8 _ZN34_INTERNAL_2afa7183_4_k_cu_53a3ca1e4cuda3std3__45__cpo6rbeginE[1];
.global .align 1 .b8 _ZN34_INTERNAL_2afa7183_4_k_cu_53a3ca1e4cuda3std3__45__cpo4rendE[1];
.global .align 1 .b8 _ZN34_INTERNAL_2afa7183_4_k_cu_53a3ca1e4cuda3std3__45__cpo7crbeginE[1];
.global .align 1 .b8 _ZN34_INTERNAL_2afa7183_4_k_cu_53a3ca1e4cuda3std3__45__cpo5crendE[1];
.global .align 1 .b8 _ZN34_INTERNAL_2afa7183_4_k_cu_53a3ca1e4cuda3std3__436_GLOBAL__N__2afa7183_4_k_cu_53a3ca1e6ignoreE[1];
.global .align 1 .b8 _ZN34_INTERNAL_2afa7183_4_k_cu_53a3ca1e4cuda3std3__419piecewise_constructE[1];
.global .align 1 .b8 _ZN34_INTERNAL_2afa7183_4_k_cu_53a3ca1e4cuda3std3__48in_placeE[1];
.global .align 1 .b8 _ZN34_INTERNAL_2afa7183_4_k_cu_53a3ca1e4cuda3std3__420unreachable_sentinelE[1];
.global .align 1 .b8 _ZN34_INTERNAL_2afa7183_4_k_cu_53a3ca1e4cuda3std3__47nulloptE[1];
.global .align 1 .b8 _ZN34_INTERNAL_2afa7183_4_k_cu_53a3ca1e4cuda3std3__48unexpectE[1];
.global .align 1 .b8 _ZN34_INTERNAL_2afa7183_4_k_cu_53a3ca1e4cuda3std6ranges3__45__cpo4swapE[1];
.global .align 1 .b8 _ZN34_INTERNAL_2afa7183_4_k_cu_53a3ca1e4cuda3std6ranges3__45__cpo9iter_moveE[1];
.global .align 1 .b8 _ZN34_INTERNAL_2afa7183_4_k_cu_53a3ca1e4cuda3std6ranges3__45__cpo5beginE[1];
.global .align 1 .b8 _ZN34_INTERNAL_2afa7183_4_k_cu_53a3ca1e4cuda3std6ranges3__45__cpo3endE[1];
.global .align 1 .b8 _ZN34_INTERNAL_2afa7183_4_k_cu_53a3ca1e4cuda3std6ranges3__45__cpo6cbeginE[1];
.global .align 1 .b8 _ZN34_INTERNAL_2afa7183_4_k_cu_53a3ca1e4cuda3std6ranges3__45__cpo4cendE[1];
.global .align 1 .b8 _ZN34_INTERNAL_2afa7183_4_k_cu_53a3ca1e4cuda3std6ranges3__45__cpo7advanceE[1];
.global .align 1 .b8 _ZN34_INTERNAL_2afa7183_4_k_cu_53a3ca1e4cuda3std6ranges3__45__cpo9iter_swapE[1];
.global .align 1 .b8 _ZN34_INTERNAL_2afa7183_4_k_cu_53a3ca1e4cuda3std6ranges3__45__cpo4nextE[1];
.global .align 1 .b8 _ZN34_INTERNAL_2afa7183_4_k_cu_53a3ca1e4cuda3std6ranges3__45__cpo4prevE[1];
.global .align 1 .b8 _ZN34_INTERNAL_2afa7183_4_k_cu_53a3ca1e4cuda3std6ranges3__45__cpo4dataE[1];
.global .align 1 .b8 _ZN34_INTERNAL_2afa7183_4_k_cu_53a3ca1e4cuda3std6ranges3__45__cpo5cdataE[1];
.global .align 1 .b8 _ZN34_INTERNAL_2afa7183_4_k_cu_53a3ca1e4cuda3std6ranges3__45__cpo4sizeE[1];
.global .align 1 .b8 _ZN34_INTERNAL_2afa7183_4_k_cu_53a3ca1e4cuda3std6ranges3__45__cpo5ssizeE[1];
.global .align 1 .b8 _ZN34_INTERNAL_2afa7183_4_k_cu_53a3ca1e4cuda3std6ranges3__45__cpo8distanceE[1];
.global .align 1 .b8 _ZN34_INTERNAL_2afa7183_4_k_cu_53a3ca1e6thrust24THRUST_300001_SM_1000_NS8cuda_cub3parE[1];
.global .align 1 .b8 _ZN34_INTERNAL_2afa7183_4_k_cu_53a3ca1e6thrust24THRUST_300001_SM_1000_NS8cuda_cub10par_nosyncE[1];
.global .align 1 .b8 _ZN34_INTERNAL_2afa7183_4_k_cu_53a3ca1e6thrust24THRUST_300001_SM_1000_NS6system6detail10sequential3seqE[1];
.global .align 1 .b8 _ZN34_INTERNAL_2afa7183_4_k_cu_53a3ca1e6thrust24THRUST_300001_SM_1000_NS12placeholders2_1E[1];
.global .align 1 .b8 _ZN34_INTERNAL_2afa7183_4_k_cu_53a3ca1e6thrust24THRUST_300001_SM_1000_NS12placeholders2_2E[1];
.global .align 1 .b8 _ZN34_INTERNAL_2afa7183_4_k_cu_53a3ca1e6thrust24THRUST_300001_SM_1000_NS12placeholders2_3E[1];
.global .align 1 .b8 _ZN34_INTERNAL_2afa7183_4_k_cu_53a3ca1e6thrust24THRUST_300001_SM_1000_NS12placeholders2_4E[1];
.global .align 1 .b8 _ZN34_INTERNAL_2afa7183_4_k_cu_53a3ca1e6thrust24THRUST_300001_SM_1000_NS12placeholders2_5E[1];
.global .align 1 .b8 _ZN34_INTERNAL_2afa7183_4_k_cu_53a3ca1e6thrust24THRUST_300001_SM_1000_NS12placeholders2_6E[1];
.global .align 1 .b8 _ZN34_INTERNAL_2afa7183_4_k_cu_53a3ca1e6thrust24THRUST_300001_SM_1000_NS12placeholders2_7E[1];
.global .align 1 .b8 _ZN34_INTERNAL_2afa7183_4_k_cu_53a3ca1e6thrust24THRUST_300001_SM_1000_NS12placeholders2_8E[1];
.global .align 1 .b8 _ZN34_INTERNAL_2afa7183_4_k_cu_53a3ca1e6thrust24THRUST_300001_SM_1000_NS12placeholders2_9E[1];
.global .align 1 .b8 _ZN34_INTERNAL_2afa7183_4_k_cu_53a3ca1e6thrust24THRUST_300001_SM_1000_NS12placeholders3_10E[1];
.global .align 1 .b8 _ZN34_INTERNAL_2afa7183_4_k_cu_53a3ca1e6thrust24THRUST_300001_SM_1000_NS3seqE[1];

.visible .entry _Z16arrayOfStructurePK2ssPS_i(
	.param .u64 .ptr .align 1 _Z16arrayOfStructurePK2ssPS_i_param_0,
	.param .u64 .ptr .align 1 _Z16arrayOfStructurePK2ssPS_i_param_1,
	.param .u32 _Z16arrayOfStructurePK2ssPS_i_param_2
)
{
	.reg .pred 	%p<2>;
	.reg .b32 	%r<9>;
	.reg .b32 	%f<5>;
	.reg .b64 	%rd<8>;

	ld.param.u64 	%rd1, [_Z16arrayOfStructurePK2ssPS_i_param_0];
	ld.param.u64 	%rd2, [_Z16arrayOfStructurePK2ssPS_i_param_1];
	ld.param.u32 	%r2, [_Z16arrayOfStructurePK2ssPS_i_param_2];
	mov.u32 	%r3, %ctaid.x;
	mov.u32 	%r4, %ntid.x;
	mov.u32 	%r5, %ntid.y;
	mov.u32 	%r6, %tid.y;
	mov.u32 	%r7, %tid.x;
	mad.lo.s32 	%r8, %r3, %r5, %r6;
	mad.lo.s32 	%r1, %r8, %r4, %r7;
	setp.ge.s32 	%p1, %r1, %r2;
	@%p1 bra 	$L__BB0_2;
	cvta.to.global.u64 	%rd3, %rd1;
	cvta.to.global.u64 	%rd4, %rd2;
	mul.wide.s32 	%rd5, %r1, 8;
	add.s64 	%rd6, %rd3, %rd5;
	ld.global.nc.f32 	%f1, [%rd6];
	ld.global.nc.f32 	%f2, [%rd6+4];
	add.f32 	%f3, %f1, 0f38D1B717;
	add.f32 	%f4, %f2, 0f38D1B717;
	add.s64 	%rd7, %rd4, %rd5;
	st.global.f32 	[%rd7], %f3;
	st.global.f32 	[%rd7+4], %f4;
$L__BB0_2:
	ret;

}
	// .globl	_Z16structureOfArrayPKfS0_PfS1_i
.visible .entry _Z16structureOfArrayPKfS0_PfS1_i(
	.param .u64 .ptr .align 1 _Z16structureOfArrayPKfS0_PfS1_i_param_0,
	.param .u64 .ptr .align 1 _Z16structureOfArrayPKfS0_PfS1_i_param_1,
	.param .u64 .ptr .align 1 _Z16structureOfArrayPKfS0_PfS1_i_param_2,
	.param .u64 .ptr .align 1 _Z16structureOfArrayPKfS0_PfS1_i_param_3,
	.param .u32 _Z16structureOfArrayPKfS0_PfS1_i_param_4
)
{
	.reg .pred 	%p<2>;
	.reg .b32 	%r<9>;
	.reg .b32 	%f<5>;
	.reg .b64 	%rd<14>;

	ld.param.u64 	%rd1, [_Z16structureOfArrayPKfS0_PfS1_i_param_0];
	ld.param.u64 	%rd2, [_Z16structureOfArrayPKfS0_PfS1_i_param_1];
	ld.param.u64 	%rd3, [_Z16structureOfArrayPKfS0_PfS1_i_param_2];
	ld.param.u64 	%rd4, [_Z16structureOfArrayPKfS0_PfS1_i_param_3];
	ld.param.u32 	%r2, [_Z16structureOfArrayPKfS0_PfS1_i_param_4];
	mov.u32 	%r3, %ctaid.x;
	mov.u32 	%r4, %ntid.x;
	mov.u32 	%r5, %ntid.y;
	mov.u32 	%r6, %tid.y;
	mov.u32 	%r7, %tid.x;
	mad.lo.s32 	%r8, %r3, %r5, %r6;
	mad.lo.s32 	%r1, %r8, %r4, %r7;
	setp.ge.s32 	%p1, %r1, %r2;
	@%p1 bra 	$L__BB1_2;
	cvta.to.global.u64 	%rd5, %rd1;
	cvta.to.global.u64 	%rd6, %rd2;
	cvta.to.global.u64 	%rd7, %rd3;
	cvta.to.global.u64 	%rd8, %rd4;
	mul.wide.s32 	%rd9, %r1, 4;
	add.s64 	%rd10, %rd5, %rd9;
	ld.global.nc.f32 	%f1, [%rd10];
	add.s64 	%rd11, %rd6, %rd9;
	ld.global.nc.f32 	%f2, [%rd11];
	add.f32 	%f3, %f1, 0f38D1B717;
	add.f32 	%f4, %f2, 0f38D1B717;
	add.s64 	%rd12, %rd7, %rd9;
	st.global.f32 	[%rd12], %f3;
	add.s64 	%rd13, %rd8, %rd9;
	st.global.f32 	[%rd13], %f4;
$L__BB1_2:
	ret;

}
	// .globl	_ZN3cub18CUB_300001_SM_10006detail11EmptyKernelIvEEvv
.visible .entry _ZN3cub18CUB_300001_SM_10006detail11EmptyKernelIvEEvv()
{


	ret;

}
	// .globl	_ZN3cub18CUB_300001_SM_10006detail8for_each13static_kernelINS2_12policy_hub_t12policy_500_tEmN6thrust24THRUST_300001_SM_1000_NS8cuda_cub20__uninitialized_fill7functorINS7_10device_ptrIfEEfEEEEvT0_T1_
.visible .entry _ZN3cub18CUB_300001_SM_10006detail8for_each13static_kernelINS2_12policy_hub_t12policy_500_tEmN6thrust24THRUST_300001_SM_1000_NS8cuda_cub20__uninitialized_fill7functorINS7_10device_ptrIfEEfEEEEvT0_T1_(
	.param .u64 _ZN3cub18CUB_300001_SM_10006detail8for_each13static_kernelINS2_12policy_hub_t12policy_500_tEmN6thrust24THRUST_300001_SM_1000_NS8cuda_cub20__uninitialized_fill7functorINS7_10device_ptrIfEEfEEEEvT0_T1__param_0,
	.param .align 8 .b8 _ZN3cub18CUB_300001_SM_10006detail8for_each13static_kernelINS2_12policy_hub_t12policy_500_tEmN6thrust24THRUST_300001_SM_1000_NS8cuda_cub20__uninitialized_fill7functorINS7_10device_ptrIfEEfEEEEvT0_T1__param_1[16]
)
.maxntid 256
{
	.reg .pred 	%p<4>;
	.reg .b16 	%rs<5>;
	.reg .b32 	%r<10>;
	.reg .b32 	%f<3>;
	.reg .b64 	%rd<16>;

	ld.param.f32 	%f2, [_ZN3cub18CUB_300001_SM_10006detail8for_each13static_kernelINS2_12policy_hub_t12policy_500_tEmN6thrust24THRUST_300001_SM_1000_NS8cuda_cub20__uninitialized_fill7functorINS7_10device_ptrIfEEfEEEEvT0_T1__param_1+8];
	ld.param.u64 	%rd4, [_ZN3cub18CUB_300001_SM_10006detail8for_each13static_kernelINS2_12policy_hub_t12policy_500_tEmN6thrust24THRUST_300001_SM_1000_NS8cuda_cub20__uninitialized_fill7functorINS7_10device_ptrIfEEfEEEEvT0_T1__param_1];
	ld.param.u64 	%rd5, [_ZN3cub18CUB_300001_SM_10006detail8for_each13static_kernelINS2_12policy_hub_t12policy_500_tEmN6thrust24THRUST_300001_SM_1000_NS8cuda_cub20__uninitialized_fill7functorINS7_10device_ptrIfEEfEEEEvT0_T1__param_0];
	mov.u32 	%r7, %ctaid.x;
	mul.wide.u32 	%rd1, %r7, 512;
	sub.s64 	%rd2, %rd5, %rd1;
	setp.lt.u64 	%p1, %rd2, 512;
	@%p1 bra 	$L__BB3_2;
	mov.u32 	%r9, %tid.x;
	cvta.to.global.u64 	%rd11, %rd4;
	cvt.u64.u32 	%rd12, %r9;
	add.s64 	%rd13, %rd1, %rd12;
	shl.b64 	%rd14, %rd13, 2;
	add.s64 	%rd15, %rd11, %rd14;
	st.global.f32 	[%rd15], %f2;
	st.global.f32 	[%rd15+1024], %f2;
	bra.uni 	$L__BB3_6;
$L__BB3_2:
	cvta.to.global.u64 	%rd6, %rd4;
	mov.u32 	%r1, %tid.x;
	cvt.u64.u32 	%rd7, %r1;
	setp.le.u64 	%p2, %rd2, %rd7;
	add.s64 	%rd8, %rd1, %rd7;
	shl.b64 	%rd9, %rd8, 2;
	add.s64 	%rd3, %rd6, %rd9;
	@%p2 bra 	$L__BB3_4;
	st.global.f32 	[%rd3], %f2;
$L__BB3_4:
	add.s32 	%r8, %r1, 256;
	cvt.u64.u32 	%rd10, %r8;
	setp.le.u64 	%p3, %rd2, %rd10;
	@%p3 bra 	$L__BB3_6;
	st.global.f32 	[%rd3+1024], %f2;
$L__BB3_6:
	ret;

}


// ===== COMPILED SASS (sm_100) =====

	.target	sm_100

	.elftype	@"ET_EXEC"


//--------------------- .note.nv.tkinfo           --------------------------
	.section	.note.nv.tkinfo,"",@"SHT_NOTE"
	.sectionflags	@"SHF_NOTE_NV_TKINFO"
	.tkinfo
        /*0018*/ 	.word	0x00000002
        /*0030*/ 	.string	""
        /*0030*/ 	.string	"ptxas"
        /*0030*/ 	.string	"Cuda compilation tools, release 13.0, V13.0.88"
        /*0030*/ 	.string	"Build cuda_13.0.r13.0/compiler.36424714_0"
        /*0030*/ 	.string	"-arch sm_100 -m 64 "



//--------------------- .note.nv.cuinfo           --------------------------
	.section	.note.nv.cuinfo,"",@"SHT_NOTE"
	.sectionflags	@"SHF_NOTE_NV_CUINFO"
        /*0018*/ 	.short	0x0002
        /*001a*/ 	.short	0x0064
        /*001c*/ 	.short	0x0082
	.zero		2


//--------------------- .nv.info                  --------------------------
	.section	.nv.info,"",@"SHT_CUDA_INFO"
	.align	4


	//----- nvinfo : EIATTR_REGCOUNT
	.align		4
        /*0000*/ 	.byte	0x04, 0x2f
        /*0002*/ 	.short	(.L_44 - .L_43)
	.align		4
.L_43:
        /*0004*/ 	.word	index@(_Z16arrayOfStructurePK2ssPS_i)
        /*0008*/ 	.word	0x0000000c


	//----- nvinfo : EIATTR_FRAME_SIZE
	.align		4
.L_44:
        /*000c*/ 	.byte	0x04, 0x11
        /*000e*/ 	.short	(.L_46 - .L_45)
	.align		4
.L_45:
        /*0010*/ 	.word	index@(_Z16arrayOfStructurePK2ssPS_i)
        /*0014*/ 	.word	0x00000000


	//----- nvinfo : EIATTR_REGCOUNT
	.align		4
.L_46:
        /*0018*/ 	.byte	0x04, 0x2f
        /*001a*/ 	.short	(.L_48 - .L_47)
	.align		4
.L_47:
        /*001c*/ 	.word	index@(_Z16structureOfArrayPKfS0_PfS1_i)
        /*0020*/ 	.word	0x00000010


	//----- nvinfo : EIATTR_FRAME_SIZE
	.align		4
.L_48:
        /*0024*/ 	.byte	0x04, 0x11
        /*0026*/ 	.short	(.L_50 - .L_49)
	.align		4
.L_49:
        /*0028*/ 	.word	index@(_Z16structureOfArrayPKfS0_PfS1_i)
        /*002c*/ 	.word	0x00000000


	//----- nvinfo : EIATTR_REGCOUNT
	.align		4
.L_50:
        /*0030*/ 	.byte	0x04, 0x2f
        /*0032*/ 	.short	(.L_52 - .L_51)
	.align		4
.L_51:
        /*0034*/ 	.word	index@(_ZN3cub18CUB_300001_SM_10006detail11EmptyKernelIvEEvv)
        /*0038*/ 	.word	0x00000004


	//----- nvinfo : EIATTR_FRAME_SIZE
	.align		4
.L_52:
        /*003c*/ 	.byte	0x04, 0x11
        /*003e*/ 	.short	(.L_54 - .L_53)
	.align		4
.L_53:
        /*0040*/ 	.word	index@(_ZN3cub18CUB_300001_SM_10006detail11EmptyKernelIvEEvv)
        /*0044*/ 	.word	0x00000000


	//----- nvinfo : EIATTR_REGCOUNT
	.align		4
.L_54:
        /*0048*/ 	.byte	0x04, 0x2f
        /*004a*/ 	.short	(.L_56 - .L_55)
	.align		4
.L_55:
        /*004c*/ 	.word	index@(_ZN3cub18CUB_300001_SM_10006detail8for_each13static_kernelINS2_12policy_hub_t12policy_500_tEmN6thrust24THRUST_300001_SM_1000_NS8cuda_cub20__uninitialized_fill7functorINS7_10device_ptrIfEEfEEEEvT0_T1_)
        /*0050*/ 	.word	0x00000008


	//----- nvinfo : EIATTR_FRAME_SIZE
	.align		4
.L_56:
        /*0054*/ 	.byte	0x04, 0x11
        /*0056*/ 	.short	(.L_58 - .L_57)
	.align		4
.L_57:
        /*0058*/ 	.word	index@(_ZN3cub18CUB_300001_SM_10006detail8for_each13static_kernelINS2_12policy_hub_t12policy_500_tEmN6thrust24THRUST_300001_SM_1000_NS8cuda_cub20__uninitialized_fill7functorINS7_10device_ptrIfEEfEEEEvT0_T1_)
        /*005c*/ 	.word	0x00000000


	//----- nvinfo : EIATTR_MIN_STACK_SIZE
	.align		4
.L_58:
        /*0060*/ 	.byte	0x04, 0x12
        /*0062*/ 	.short	(.L_60 - .L_59)
	.align		4
.L_59:
        /*0064*/ 	.word	index@(_ZN3cub18CUB_300001_SM_10006detail8for_each13static_kernelINS2_12policy_hub_t12policy_500_tEmN6thrust24THRUST_300001_SM_1000_NS8cuda_cub20__uninitialized_fill7functorINS7_10device_ptrIfEEfEEEEvT0_T1_)
        /*0068*/ 	.word	0x00000000


	//----- nvinfo : EIATTR_MIN_STACK_SIZE
	.align		4
.L_60:
        /*006c*/ 	.byte	0x04, 0x12
        /*006e*/ 	.short	(.L_62 - .L_61)
	.align		4
.L_61:
        /*0070*/ 	.word	index@(_ZN3cub18CUB_300001_SM_10006detail11EmptyKernelIvEEvv)
        /*0074*/ 	.word	0x00000000


	//----- nvinfo : EIATTR_MIN_STACK_SIZE
	.align		4
.L_62:
        /*0078*/ 	.byte	0x04, 0x12
        /*007a*/ 	.short	(.L_64 - .L_63)
	.align		4
.L_63:
        /*007c*/ 	.word	index@(_Z16structureOfArrayPKfS0_PfS1_i)
        /*0080*/ 	.word	0x00000000


	//----- nvinfo : EIATTR_MIN_STACK_SIZE
	.align		4
.L_64:
        /*0084*/ 	.byte	0x04, 0x12
        /*0086*/ 	.short	(.L_66 - .L_65)
	.align		4
.L_65:
        /*0088*/ 	.word	index@(_Z16arrayOfStructurePK2ssPS_i)
        /*008c*/ 	.word	0x00000000
.L_66:


//--------------------- .nv.compat                --------------------------
	.section	.nv.compat,"",@"SHT_CUDA_COMPAT_INFO"
	.align	4
        /*0000*/ 	.byte	0x02, 0x09, 0x00, 0x00, 0x02, 0x02, 0x01, 0x00, 0x02, 0x05, 0x05, 0x00, 0x03, 0x07, 0x01, 0x01
        /*0010*/ 	.byte	0x02, 0x03, 0x00, 0x00, 0x02, 0x06, 0x01, 0x00, 0x04, 0x0b, 0x08, 0x00, 0x09, 0x00, 0x00, 0x00
        /*0020*/ 	.byte	0x00, 0x00, 0x00, 0x00


//--------------------- .nv.info._ZN3cub18CUB_300001_SM_10006detail8for_each13static_kernelINS2_12policy_hub_t12policy_500_tEmN6thrust24THRUST_300001_SM_1000_NS8cuda_cub20__uninitialized_fill7functorINS7_10device_ptrIfEEfEEEEvT0_T1_ --------------------------
	.section	.nv.info._ZN3cub18CUB_300001_SM_10006detail8for_each13static_kernelINS2_12policy_hub_t12policy_500_tEmN6thrust24THRUST_300001_SM_1000_NS8cuda_cub20__uninitialized_fill7functorINS7_10device_ptrIfEEfEEEEvT0_T1_,"",@"SHT_CUDA_INFO"
	.sectionflags	@""
	.align	4


	//----- nvinfo : EIATTR_CUDA_API_VERSION
	.align		4
        /*0000*/ 	.byte	0x04, 0x37
        /*0002*/ 	.short	(.L_68 - .L_67)
.L_67:
        /*0004*/ 	.word	0x00000082


	//----- nvinfo : EIATTR_KPARAM_INFO
	.align		4
.L_68:
        /*0008*/ 	.byte	0x04, 0x17
        /*000a*/ 	.short	(.L_70 - .L_69)
.L_69:
        /*000c*/ 	.word	0x00000000
        /*0010*/ 	.short	0x0001
        /*0012*/ 	.short	0x0008
        /*0014*/ 	.byte	0x00, 0xf0, 0x41, 0x00


	//----- nvinfo : EIATTR_KPARAM_INFO
	.align		4
.L_70:
        /*0018*/ 	.byte	0x04, 0x17
        /*001a*/ 	.short	(.L_72 - .L_71)
.L_71:
        /*001c*/ 	.word	0x00000000
        /*0020*/ 	.short	0x0000
        /*0022*/ 	.short	0x0000
        /*0024*/ 	.byte	0x00, 0xf0, 0x21, 0x00


	//----- nvinfo : EIATTR_SPARSE_MMA_MASK
	.align		4
.L_72:
        /*0028*/ 	.byte	0x03, 0x50
        /*002a*/ 	.short	0x0000


	//----- nvinfo : EIATTR_MAXREG_COUNT
	.align		4
        /*002c*/ 	.byte	0x03, 0x1b
        /*002e*/ 	.short	0x00ff


	//----- nvinfo : EIATTR_MERCURY_ISA_VERSION
	.align		4
        /*0030*/ 	.byte	0x03, 0x5f
        /*0032*/ 	.short	0x0101


	//----- nvinfo : EIATTR_VRC_CTA_INIT_COUNT
	.align		4
        /*0034*/ 	.byte	0x02, 0x4a
	.zero		1
	.zero		1


	//----- nvinfo : EIATTR_EXIT_INSTR_OFFSETS
	.align		4
        /*0038*/ 	.byte	0x04, 0x1c
        /*003a*/ 	.short	(.L_74 - .L_73)


	//   ....[0]....
.L_73:
        /*003c*/ 	.word	0x00000130


	//   ....[1]....
        /*0040*/ 	.word	0x00000230


	//   ....[2]....
        /*0044*/ 	.word	0x00000260


	//----- nvinfo : EIATTR_MAX_THREADS
	.align		4
.L_74:
        /*0048*/ 	.byte	0x04, 0x05
        /*004a*/ 	.short	(.L_76 - .L_75)
.L_75:
        /*004c*/ 	.word	0x00000100
        /*0050*/ 	.word	0x00000001
        /*0054*/ 	.word	0x00000001


	//----- nvinfo : EIATTR_CBANK_PARAM_SIZE
	.align		4
.L_76:
        /*0058*/ 	.byte	0x03, 0x19
        /*005a*/ 	.short	0x0018


	//----- nvinfo : EIATTR_PARAM_CBANK
	.align		4
        /*005c*/ 	.byte	0x04, 0x0a
        /*005e*/ 	.short	(.L_78 - .L_77)
	.align		4
.L_77:
        /*0060*/ 	.word	index@(.nv.constant0._ZN3cub18CUB_300001_SM_10006detail8for_each13static_kernelINS2_12policy_hub_t12policy_500_tEmN6thrust24THRUST_300001_SM_1000_NS8cuda_cub20__uninitialized_fill7functorINS7_10device_ptrIfEEfEEEEvT0_T1_)
        /*0064*/ 	.short	0x0380
        /*0066*/ 	.short	0x0018


	//----- nvinfo : EIATTR_SW_WAR
	.align		4
.L_78:
        /*0068*/ 	.byte	0x04, 0x36
        /*006a*/ 	.short	(.L_80 - .L_79)
.L_79:
        /*006c*/ 	.word	0x00000008
.L_80:


//--------------------- .nv.info._ZN3cub18CUB_300001_SM_10006detail11EmptyKernelIvEEvv --------------------------
	.section	.nv.info._ZN3cub18CUB_300001_SM_10006detail11EmptyKernelIvEEvv,"",@"SHT_CUDA_INFO"
	.sectionflags	@""
	.align	4


	//----- nvinfo : EIATTR_CUDA_API_VERSION
	.align		4
        /*0000*/ 	.byte	0x04, 0x37
        /*0002*/ 	.short	(.L_82 - .L_81)
.L_81:
        /*0004*/ 	.word	0x00000082


	//----- nvinfo : EIATTR_SPARSE_MMA_MASK
	.align		4
.L_82:
        /*0008*/ 	.byte	0x03, 0x50
        /*000a*/ 	.short	0x0000


	//----- nvinfo : EIATTR_MAXREG_COUNT
	.align		4
        /*000c*/ 	.byte	0x03, 0x1b
        /*000e*/ 	.short	0x00ff


	//----- nvinfo : EIATTR_MERCURY_ISA_VERSION
	.align		4
        /*0010*/ 	.byte	0x03, 0x5f
        /*0012*/ 	.short	0x0101


	//----- nvinfo : EIATTR_VRC_CTA_INIT_COUNT
	.align		4
        /*0014*/ 	.byte	0x02, 0x4a
	.zero		1
	.zero		1


	//----- nvinfo : EIATTR_EXIT_INSTR_OFFSETS
	.align		4
        /*0018*/ 	.byte	0x04, 0x1c
        /*001a*/ 	.short	(.L_84 - .L_83)


	//   ....[0]....
.L_83:
        /*001c*/ 	.word	0x00000010


	//----- nvinfo : EIATTR_SW_WAR
	.align		4
.L_84:
        /*0020*/ 	.byte	0x04, 0x36
        /*0022*/ 	.short	(.L_86 - .L_85)
.L_85:
        /*0024*/ 	.word	0x00000008
.L_86:


//--------------------- .nv.info._Z16structureOfArrayPKfS0_PfS1_i --------------------------
	.section	.nv.info._Z16structureOfArrayPKfS0_PfS1_i,"",@"SHT_CUDA_INFO"
	.sectionflags	@""
	.align	4


	//----- nvinfo : EIATTR_CUDA_API_VERSION
	.align		4
        /*0000*/ 	.byte	0x04, 0x37
        /*0002*/ 	.short	(.L_88 - .L_87)
.L_87:
        /*0004*/ 	.word	0x00000082


	//----- nvinfo : EIATTR_KPARAM_INFO
	.align		4
.L_88:
        /*0008*/ 	.byte	0x04, 0x17
        /*000a*/ 	.short	(.L_90 - .L_89)
.L_89:
        /*000c*/ 	.word	0x00000000
        /*0010*/ 	.short	0x0004
        /*0012*/ 	.short	0x0020
        /*0014*/ 	.byte	0x00, 0xf0, 0x11, 0x00


	//----- nvinfo : EIATTR_KPARAM_INFO
	.align		4
.L_90:
        /*0018*/ 	.byte	0x04, 0x17
        /*001a*/ 	.short	(.L_92 - .L_91)
.L_91:
        /*001c*/ 	.word	0x00000000
        /*0020*/ 	.short	0x0003
        /*0022*/ 	.short	0x0018
        /*0024*/ 	.byte	0x00, 0xf5, 0x21, 0x00


	//----- nvinfo : EIATTR_KPARAM_INFO
	.align		4
.L_92:
        /*0028*/ 	.byte	0x04, 0x17
        /*002a*/ 	.short	(.L_94 - .L_93)
.L_93:
        /*002c*/ 	.word	0x00000000
        /*0030*/ 	.short	0x0002
        /*0032*/ 	.short	0x0010
        /*0034*/ 	.byte	0x00, 0xf5, 0x21, 0x00


	//----- nvinfo : EIATTR_KPARAM_INFO
	.align		4
.L_94:
        /*0038*/ 	.byte	0x04, 0x17
        /*003a*/ 	.short	(.L_96 - .L_95)
.L_95:
        /*003c*/ 	.word	0x00000000
        /*0040*/ 	.short	0x0001
        /*0042*/ 	.short	0x0008
        /*0044*/ 	.byte	0x00, 0xf5, 0x21, 0x00


	//----- nvinfo : EIATTR_KPARAM_INFO
	.align		4
.L_96:
        /*0048*/ 	.byte	0x04, 0x17
        /*004a*/ 	.short	(.L_98 - .L_97)
.L_97:
        /*004c*/ 	.word	0x00000000
        /*0050*/ 	.short	0x0000
        /*0052*/ 	.short	0x0000
        /*0054*/ 	.byte	0x00, 0xf5, 0x21, 0x00


	//----- nvinfo : EIATTR_SPARSE_MMA_MASK
	.align		4
.L_98:
        /*0058*/ 	.byte	0x03, 0x50
        /*005a*/ 	.short	0x0000


	//----- nvinfo : EIATTR_MAXREG_COUNT
	.align		4
        /*005c*/ 	.byte	0x03, 0x1b
        /*005e*/ 	.short	0x00ff


	//----- nvinfo : EIATTR_MERCURY_ISA_VERSION
	.align		4
        /*0060*/ 	.byte	0x03, 0x5f
        /*0062*/ 	.short	0x0101


	//----- nvinfo : EIATTR_VRC_CTA_INIT_COUNT
	.align		4
        /*0064*/ 	.byte	0x02, 0x4a
	.zero		1
	.zero		1


	//----- nvinfo : EIATTR_EXIT_INSTR_OFFSETS
	.align		4
        /*0068*/ 	.byte	0x04, 0x1c
        /*006a*/ 	.short	(.L_100 - .L_99)


	//   ....[0]....
.L_99:
        /*006c*/ 	.word	0x000000a0


	//   ....[1]....
        /*0070*/ 	.word	0x000001a0


	//----- nvinfo : EIATTR_CBANK_PARAM_SIZE
	.align		4
.L_100:
        /*0074*/ 	.byte	0x03, 0x19
        /*0076*/ 	.short	0x0024


	//----- nvinfo : EIATTR_PARAM_CBANK
	.align		4
        /*0078*/ 	.byte	0x04, 0x0a
        /*007a*/ 	.short	(.L_102 - .L_101)
	.align		4
.L_101:
        /*007c*/ 	.word	index@(.nv.constant0._Z16structureOfArrayPKfS0_PfS1_i)
        /*0080*/ 	.short	0x0380
        /*0082*/ 	.short	0x0024


	//----- nvinfo : EIATTR_SW_WAR
	.align		4
.L_102:
        /*0084*/ 	.byte	0x04, 0x36
        /*0086*/ 	.short	(.L_104 - .L_103)
.L_103:
        /*0088*/ 	.word	0x00000008
.L_104:


//--------------------- .nv.info._Z16arrayOfStructurePK2ssPS_i --------------------------
	.section	.nv.info._Z16arrayOfStructurePK2ssPS_i,"",@"SHT_CUDA_INFO"
	.sectionflags	@""
	.align	4


	//----- nvinfo : EIATTR_CUDA_API_VERSION
	.align		4
        /*0000*/ 	.byte	0x04, 0x37
        /*0002*/ 	.short	(.L_106 - .L_105)
.L_105:
        /*0004*/ 	.word	0x00000082


	//----- nvinfo : EIATTR_KPARAM_INFO
	.align		4
.L_106:
        /*0008*/ 	.byte	0x04, 0x17
        /*000a*/ 	.short	(.L_108 - .L_107)
.L_107:
        /*000c*/ 	.word	0x00000000
        /*0010*/ 	.short	0x0002
        /*0012*/ 	.short	0x0010
        /*0014*/ 	.byte	0x00, 0xf0, 0x11, 0x00


	//----- nvinfo : EIATTR_KPARAM_INFO
	.align		4
.L_108:
        /*0018*/ 	.byte	0x04, 0x17
        /*001a*/ 	.short	(.L_110 - .L_109)
.L_109:
        /*001c*/ 	.word	0x00000000
        /*0020*/ 	.short	0x0001
        /*0022*/ 	.short	0x0008
        /*0024*/ 	.byte	0x00, 0xf5, 0x21, 0x00


	//----- nvinfo : EIATTR_KPARAM_INFO
	.align		4
.L_110:
        /*0028*/ 	.byte	0x04, 0x17
        /*002a*/ 	.short	(.L_112 - .L_111)
.L_111:
        /*002c*/ 	.word	0x00000000
        /*0030*/ 	.short	0x0000
        /*0032*/ 	.short	0x0000
        /*0034*/ 	.byte	0x00, 0xf5, 0x21, 0x00


	//----- nvinfo : EIATTR_SPARSE_MMA_MASK
	.align		4
.L_112:
        /*0038*/ 	.byte	0x03, 0x50
        /*003a*/ 	.short	0x0000


	//----- nvinfo : EIATTR_MAXREG_COUNT
	.align		4
        /*003c*/ 	.byte	0x03, 0x1b
        /*003e*/ 	.short	0x00ff


	//----- nvinfo : EIATTR_MERCURY_ISA_VERSION
	.align		4
        /*0040*/ 	.byte	0x03, 0x5f
        /*0042*/ 	.short	0x0101


	//----- nvinfo : EIATTR_VRC_CTA_INIT_COUNT
	.align		4
        /*0044*/ 	.byte	0x02, 0x4a
	.zero		1
	.zero		1


	//----- nvinfo : EIATTR_EXIT_INSTR_OFFSETS
	.align		4
        /*0048*/ 	.byte	0x04, 0x1c
        /*004a*/ 	.short	(.L_114 - .L_113)


	//   ....[0]....
.L_113:
        /*004c*/ 	.word	0x000000a0


	//   ....[1]....
        /*0050*/ 	.word	0x00000160


	//----- nvinfo : EIATTR_CBANK_PARAM_SIZE
	.align		4
.L_114:
        /*0054*/ 	.byte	0x03, 0x19
        /*0056*/ 	.short	0x0014


	//----- nvinfo : EIATTR_PARAM_CBANK
	.align		4
        /*0058*/ 	.byte	0x04, 0x0a
        /*005a*/ 	.short	(.L_116 - .L_115)
	.align		4
.L_115:
        /*005c*/ 	.word	index@(.nv.constant0._Z16arrayOfStructurePK2ssPS_i)
        /*0060*/ 	.short	0x0380
        /*0062*/ 	.short	0x0014


	//----- nvinfo : EIATTR_SW_WAR
	.align		4
.L_116:
        /*0064*/ 	.byte	0x04, 0x36
        /*0066*/ 	.short	(.L_118 - .L_117)
.L_117:
        /*0068*/ 	.word	0x00000008
.L_118:


//--------------------- .nv.callgraph             --------------------------
	.section	.nv.callgraph,"",@"SHT_CUDA_CALLGRAPH"
	.align	4
	.sectionentsize	8
	.align		4
        /*0000*/ 	.word	0x00000000
	.align		4
        /*0004*/ 	.word	0xffffffff
	.align		4
        /*0008*/ 	.word	0x00000000
	.align		4
        /*000c*/ 	.word	0xfffffffe
	.align		4
        /*0010*/ 	.word	0x00000000
	.align		4
        /*0014*/ 	.word	0xfffffffd
	.align		4
        /*0018*/ 	.word	0x00000000
	.align		4
        /*001c*/ 	.word	0xfffffffc


//--------------------- .nv.constant4             --------------------------
	.section	.nv.constant4,"a",@progbits
	.align	8
	.align		8
.nv.constant4:
        /*0000*/ 	.dword	_ZN34_INTERNAL_2afa7183_4_k_cu_53a3ca1e4cuda3std3__45__cpo5beginE
	.align		8
        /*0008*/ 	.dword	_ZN34_INTERNAL_2afa7183_4_k_cu_53a3ca1e4cuda3std3__45__cpo3endE
	.align		8
        /*0010*/ 	.dword	_ZN34_INTERNAL_2afa7183_4_k_cu_53a3ca1e4cuda3std3__45__cpo6cbeginE
	.align		8
        /*0018*/ 	.dword	_ZN34_INTERNAL_2afa7183_4_k_cu_53a3ca1e4cuda3std3__45__cpo4cendE
	.align		8
        /*0020*/ 	.dword	_ZN34_INTERNAL_2afa7183_4_k_cu_53a3ca1e4cuda3std3__45__cpo6rbeginE
	.align		8
        /*0028*/ 	.dword	_ZN34_INTERNAL_2afa7183_4_k_cu_53a3ca1e4cuda3std3__45__cpo4rendE
	.align		8
        /*0030*/ 	.dword	_ZN34_INTERNAL_2afa7183_4_k_cu_53a3ca1e4cuda3std3__45__cpo7crbeginE
	.align		8
        /*0038*/ 	.dword	_ZN34_INTERNAL_2afa7183_4_k_cu_53a3ca1e4cuda3std3__45__cpo5crendE
	.align		8
        /*0040*/ 	.dword	_ZN34_INTERNAL_2afa7183_4_k_cu_53a3ca1e4cuda3std3__436_GLOBAL__N__2afa7183_4_k_cu_53a3ca1e6ignoreE
	.align		8
        /*0048*/ 	.dword	_ZN34_INTERNAL_2afa7183_4_k_cu_53a3ca1e4cuda3std3__419piecewise_constructE
	.align		8
        /*0050*/ 	.dword	_ZN34_INTERNAL_2afa7183_4_k_cu_53a3ca1e4cuda3std3__48in_placeE
	.align		8
        /*0058*/ 	.dword	_ZN34_INTERNAL_2afa7183_4_k_cu_53a3ca1e4cuda3std3__420unreachable_sentinelE
	.align		8
        /*0060*/ 	.dword	_ZN34_INTERNAL_2afa7183_4_k_cu_53a3ca1e4cuda3std3__47nulloptE
	.align		8
        /*0068*/ 	.dword	_ZN34_INTERNAL_2afa7183_4_k_cu_53a3ca1e4cuda3std3__48unexpectE
	.align		8
        /*0070*/ 	.dword	_ZN34_INTERNAL_2afa7183_4_k_cu_53a3ca1e4cuda3std6ranges3__45__cpo4swapE
	.align		8
        /*0078*/ 	.dword	_ZN34_INTERNAL_2afa7183_4_k_cu_53a3ca1e4cuda3std6ranges3__45__cpo9iter_moveE
	.align		8
        /*0080*/ 	.dword	_ZN34_INTERNAL_2afa7183_4_k_cu_53a3ca1e4cuda3std6ranges3__45__cpo5beginE
	.align		8
        /*0088*/ 	.dword	_ZN34_INTERNAL_2afa7183_4_k_cu_53a3ca1e4cuda3std6ranges3__45__cpo3endE
	.align		8
        /*0090*/ 	.dword	_ZN34_INTERNAL_2afa7183_4_k_cu_53a3ca1e4cuda3std6ranges3__45__cpo6cbeginE
	.align		8
        /*0098*/ 	.dword	_ZN34_INTERNAL_2afa7183_4_k_cu_53a3ca1e4cuda3std6ranges3__45__cpo4cendE
	.align		8
        /*00a0*/ 	.dword	_ZN34_INTERNAL_2afa7183_4_k_cu_53a3ca1e4cuda3std6ranges3__45__cpo7advanceE
	.align		8
        /*00a8*/ 	.dword	_ZN34_INTERNAL_2afa7183_4_k_cu_53a3ca1e4cuda3std6ranges3__45__cpo9iter_swapE
	.align		8
        /*00b0*/ 	.dword	_ZN34_INTERNAL_2afa7183_4_k_cu_53a3ca1e4cuda3std6ranges3__45__cpo4nextE
	.align		8
        /*00b8*/ 	.dword	_ZN34_INTERNAL_2afa7183_4_k_cu_53a3ca1e4cuda3std6ranges3__45__cpo4prevE
	.align		8
        /*00c0*/ 	.dword	_ZN34_INTERNAL_2afa7183_4_k_cu_53a3ca1e4cuda3std6ranges3__45__cpo4dataE
	.align		8
        /*00c8*/ 	.dword	_ZN34_INTERNAL_2afa7183_4_k_cu_53a3ca1e4cuda3std6ranges3__45__cpo5cdataE
	.align		8
        /*00d0*/ 	.dword	_ZN34_INTERNAL_2afa7183_4_k_cu_53a3ca1e4cuda3std6ranges3__45__cpo4sizeE
	.align		8
        /*00d8*/ 	.dword	_ZN34_INTERNAL_2afa7183_4_k_cu_53a3ca1e4cuda3std6ranges3__45__cpo5ssizeE
	.align		8
        /*00e0*/ 	.dword	_ZN34_INTERNAL_2afa7183_4_k_cu_53a3ca1e4cuda3std6ranges3__45__cpo8distanceE
	.align		8
        /*00e8*/ 	.dword	_ZN34_INTERNAL_2afa7183_4_k_cu_53a3ca1e6thrust24THRUST_300001_SM_1000_NS8cuda_cub3parE
	.align		8
        /*00f0*/ 	.dword	_ZN34_INTERNAL_2afa7183_4_k_cu_53a3ca1e6thrust24THRUST_300001_SM_1000_NS8cuda_cub10par_nosyncE
	.align		8
        /*00f8*/ 	.dword	_ZN34_INTERNAL_2afa7183_4_k_cu_53a3ca1e6thrust24THRUST_300001_SM_1000_NS6system6detail10sequential3seqE
	.align		8
        /*0100*/ 	.dword	_ZN34_INTERNAL_2afa7183_4_k_cu_53a3ca1e6thrust24THRUST_300001_SM_1000_NS12placeholders2_1E
	.align		8
        /*0108*/ 	.dword	_ZN34_INTERNAL_2afa7183_4_k_cu_53a3ca1e6thrust24THRUST_300001_SM_1000_NS12placeholders2_2E
	.align		8
        /*0110*/ 	.dword	_ZN34_INTERNAL_2afa7183_4_k_cu_53a3ca1e6thrust24THRUST_300001_SM_1000_NS12placeholders2_3E
	.align		8
        /*0118*/ 	.dword	_ZN34_INTERNAL_2afa7183_4_k_cu_53a3ca1e6thrust24THRUST_300001_SM_1000_NS12placeholders2_4E
	.align		8
        /*0120*/ 	.dword	_ZN34_INTERNAL_2afa7183_4_k_cu_53a3ca1e6thrust24THRUST_300001_SM_1000_NS12placeholders2_5E
	.align		8
        /*0128*/ 	.dword	_ZN34_INTERNAL_2afa7183_4_k_cu_53a3ca1e6thrust24THRUST_300001_SM_1000_NS12placeholders2_6E
	.align		8
        /*0130*/ 	.dword	_ZN34_INTERNAL_2afa7183_4_k_cu_53a3ca1e6thrust24THRUST_300001_SM_1000_NS12placeholders2_7E
	.align		8
        /*0138*/ 	.dword	_ZN34_INTERNAL_2afa7183_4_k_cu_53a3ca1e6thrust24THRUST_300001_SM_1000_NS12placeholders2_8E
	.align		8
        /*0140*/ 	.dword	_ZN34_INTERNAL_2afa7183_4_k_cu_53a3ca1e6thrust24THRUST_300001_SM_1000_NS12placeholders2_9E
	.align		8
        /*0148*/ 	.dword	_ZN34_INTERNAL_2afa7183_4_k_cu_53a3ca1e6thrust24THRUST_300001_SM_1000_NS12placeholders3_10E
	.align		8
        /*0150*/ 	.dword	_ZN34_INTERNAL_2afa7183_4_k_cu_53a3ca1e6thrust24THRUST_300001_SM_1000_NS3seqE


//--------------------- .text._ZN3cub18CUB_300001_SM_10006detail8for_each13static_kernelINS2_12policy_hub_t12policy_500_tEmN6thrust24THRUST_300001_SM_1000_NS8cuda_cub20__uninitialized_fill7functorINS7_10device_ptrIfEEfEEEEvT0_T1_ --------------------------
	.section	.text._ZN3cub18CUB_300001_SM_10006detail8for_each13static_kernelINS2_12policy_hub_t12policy_500_tEmN6thrust24THRUST_300001_SM_1000_NS8cuda_cub20__uninitialized_fill7functorINS7_10device_ptrIfEEfEEEEvT0_T1_,"ax",@progbits
	.align	128
        .global         _ZN3cub18CUB_300001_SM_10006detail8for_each13static_kernelINS2_12policy_hub_t12policy_500_tEmN6thrust24THRUST_300001_SM_1000_NS8cuda_cub20__uninitialized_fill7functorINS7_10device_ptrIfEEfEEEEvT0_T1_
        .type           _ZN3cub18CUB_300001_SM_10006detail8for_each13static_kernelINS2_12policy_hub_t12policy_500_tEmN6thrust24THRUST_300001_SM_1000_NS8cuda_cub20__uninitialized_fill7functorINS7_10device_ptrIfEEfEEEEvT0_T1_,@function
        .size           _ZN3cub18CUB_300001_SM_10006detail8for_each13static_kernelINS2_12policy_hub_t12policy_500_tEmN6thrust24THRUST_300001_SM_1000_NS8cuda_cub20__uninitialized_fill7functorINS7_10device_ptrIfEEfEEEEvT0_T1_,(.L_x_5 - _ZN3cub18CUB_300001_SM_10006detail8for_each13static_kernelINS2_12policy_hub_t12policy_500_tEmN6thrust24THRUST_300001_SM_1000_NS8cuda_cub20__uninitialized_fill7functorINS7_10device_ptrIfEEfEEEEvT0_T1_)
        .other          _ZN3cub18CUB_300001_SM_10006detail8for_each13static_kernelINS2_12policy_hub_t12policy_500_tEmN6thrust24THRUST_300001_SM_1000_NS8cuda_cub20__uninitialized_fill7functorINS7_10device_ptrIfEEfEEEEvT0_T1_,@"STO_CUDA_ENTRY STV_DEFAULT"
_ZN3cub18CUB_300001_SM_10006detail8for_each13static_kernelINS2_12policy_hub_t12policy_500_tEmN6thrust24THRUST_300001_SM_1000_NS8cuda_cub20__uninitialized_fill7functorINS7_10device_ptrIfEEfEEEEvT0_T1_:
.text._ZN3cub18CUB_300001_SM_10006detail8for_each13static_kernelINS2_12policy_hub_t12policy_500_tEmN6thrust24THRUST_300001_SM_1000_NS8cuda_cub20__uninitialized_fill7functorINS7_10device_ptrIfEEfEEEEvT0_T1_:
[----:B------:R-:W-:Y:S08]  /*0000*/  LDC R1, c[0x0][0x37c] ;  /* 0x0000df00ff017b82 */ /* 0x000ff00000000800 */
[----:B------:R-:W0:Y:S01]  /*0010*/  S2UR UR4, SR_CTAID.X ;  /* 0x00000000000479c3 */ /* 0x000e220000002500 */
[----:B------:R-:W1:Y:S01]  /*0020*/  LDCU.64 UR6, c[0x0][0x380] ;  /* 0x00007000ff0677ac */ /* 0x000e620008000a00 */
[----:B------:R-:W2:Y:S01]  /*0030*/  LDCU.64 UR8, c[0x0][0x358] ;  /* 0x00006b00ff0877ac */ /* 0x000ea20008000a00 */
[----:B0-----:R-:W-:-:S04]  /*0040*/  UIMAD.WIDE.U32 UR4, UR4, 0x200, URZ ;  /* 0x00000200040478a5 */ /* 0x001fc8000f8e00ff */
[----:B-1----:R-:W-:-:S04]  /*0050*/  UIADD3 UR6, UP0, UPT, -UR4, UR6, URZ ;  /* 0x0000000604067290 */ /* 0x002fc8000ff1e1ff */
[----:B------:R-:W-:Y:S02]  /*0060*/  UIADD3.X UR7, UPT, UPT, ~UR5, UR7, URZ, UP0, !UPT ;  /* 0x0000000705077290 */ /* 0x000fe400087fe5ff */
[----:B------:R-:W-:-:S04]  /*0070*/  UISETP.GE.U32.AND UP0, UPT, UR6, 0x200, UPT ;  /* 0x000002000600788c */ /* 0x000fc8000bf06070 */
[----:B------:R-:W-:-:S09]  /*0080*/  UISETP.GE.U32.AND.EX UP0, UPT, UR7, URZ, UPT, UP0 ;  /* 0x000000ff0700728c */ /* 0x000fd2000bf06100 */
[----:B--2---:R-:W-:Y:S05]  /*0090*/  BRA.U !UP0, `(.L_x_0) ;  /* 0x0000000108287547 */ /* 0x004fea000b800000 */
[----:B------:R-:W0:Y:S01]  /*00a0*/  S2R R0, SR_TID.X ;  /* 0x0000000000007919 */ /* 0x000e220000002100 */
[----:B------:R-:W1:Y:S01]  /*00b0*/  LDCU.64 UR6, c[0x0][0x388] ;  /* 0x00007100ff0677ac */ /* 0x000e620008000a00 */
[----:B------:R-:W2:Y:S01]  /*00c0*/  LDC R5, c[0x0][0x390] ;  /* 0x0000e400ff057b82 */ /* 0x000ea20000000800 */
[----:B0-----:R-:W-:-:S05]  /*00d0*/  IADD3 R0, P0, PT, R0, UR4, RZ ;  /* 0x0000000400007c10 */ /* 0x001fca000ff1e0ff */
[----:B------:R-:W-:Y:S01]  /*00e0*/  IMAD.X R3, RZ, RZ, UR5, P0 ;  /* 0x00000005ff037e24 */ /* 0x000fe200080e06ff */
[----:B-1----:R-:W-:-:S04]  /*00f0*/  LEA R2, P0, R0, UR6, 0x2 ;  /* 0x0000000600027c11 */ /* 0x002fc8000f8010ff */
[----:B------:R-:W-:-:S05]  /*0100*/  LEA.HI.X R3, R0, UR7, R3, 0x2, P0 ;  /* 0x0000000700037c11 */ /* 0x000fca00080f1403 */
[----:B--2---:R-:W-:Y:S04]  /*0110*/  STG.E desc[UR8][R2.64], R5 ;  /* 0x0000000502007986 */ /* 0x004fe8000c101908 */
[----:B------:R-:W-:Y:S01]  /*0120*/  STG.E desc[UR8][R2.64+0x400], R5 ;  /* 0x0004000502007986 */ /* 0x000fe2000c101908 */
[----:B------:R-:W-:Y:S05]  /*0130*/  EXIT ;  /* 0x000000000000794d */ /* 0x000fea0003800000 */
.L_x_0:
[----:B------:R-:W0:Y:S01]  /*0140*/  S2R R0, SR_TID.X ;  /* 0x0000000000007919 */ /* 0x000e220000002100 */
[----:B------:R-:W-:Y:S01]  /*0150*/  IMAD.U32 R2, RZ, RZ, UR7 ;  /* 0x00000007ff027e24 */ /* 0x000fe2000f8e00ff */
[----:B------:R-:W1:Y:S01]  /*0160*/  LDCU.64 UR10, c[0x0][0x388] ;  /* 0x00007100ff0a77ac */ /* 0x000e620008000a00 */
[----:B------:R-:W-:Y:S01]  /*0170*/  IMAD.U32 R4, RZ, RZ, UR7 ;  /* 0x00000007ff047e24 */ /* 0x000fe2000f8e00ff */
[----:B0-----:R-:W-:-:S04]  /*0180*/  ISETP.LT.U32.AND P0, PT, R0, UR6, PT ;  /* 0x0000000600007c0c */ /* 0x001fc8000bf01070 */
[----:B------:R-:W-:Y:S01]  /*0190*/  ISETP.GT.U32.AND.EX P0, PT, R2, RZ, PT, P0 ;  /* 0x000000ff0200720c */ /* 0x000fe20003f04100 */
[C---:B------:R-:W-:Y:S01]  /*01a0*/  VIADD R2, R0.reuse, 0x100 ;  /* 0x0000010000027836 */ /* 0x040fe20000000000 */
[----:B------:R-:W-:-:S04]  /*01b0*/  IADD3 R0, P2, PT, R0, UR4, RZ ;  /* 0x0000000400007c10 */ /* 0x000fc8000ff5e0ff */
[----:B------:R-:W-:Y:S01]  /*01c0*/  ISETP.LT.U32.AND P1, PT, R2, UR6, PT ;  /* 0x0000000602007c0c */ /* 0x000fe2000bf21070 */
[----:B------:R-:W-:Y:S01]  /*01d0*/  IMAD.X R3, RZ, RZ, UR5, P2 ;  /* 0x00000005ff037e24 */ /* 0x000fe200090e06ff */
[----:B-1----:R-:W-:Y:S02]  /*01e0*/  LEA R2, P2, R0, UR10, 0x2 ;  /* 0x0000000a00027c11 */ /* 0x002fe4000f8410ff */
[----:B------:R-:W-:Y:S02]  /*01f0*/  ISETP.GT.U32.AND.EX P1, PT, R4, RZ, PT, P1 ;  /* 0x000000ff0400720c */ /* 0x000fe40003f24110 */
[----:B------:R-:W-:Y:S01]  /*0200*/  LEA.HI.X R3, R0, UR11, R3, 0x2, P2 ;  /* 0x0000000b00037c11 */ /* 0x000fe200090f1403 */
[----:B------:R-:W0:Y:S04]  /*0210*/  @P0 LDC R5, c[0x0][0x390] ;  /* 0x0000e400ff050b82 */ /* 0x000e280000000800 */
[----:B0-----:R0:W-:Y:S06]  /*0220*/  @P0 STG.E desc[UR8][R2.64], R5 ;  /* 0x0000000502000986 */ /* 0x0011ec000c101908 */
[----:B------:R-:W-:Y:S05]  /*0230*/  @!P1 EXIT ;  /* 0x000000000000994d */ /* 0x000fea0003800000 */
[----:B0-----:R-:W0:Y:S02]  /*0240*/  LDC R5, c[0x0][0x390] ;  /* 0x0000e400ff057b82 */ /* 0x001e240000000800 */
[----:B0-----:R-:W-:Y:S01]  /*0250*/  STG.E desc[UR8][R2.64+0x400], R5 ;  /* 0x0004000502007986 */ /* 0x001fe2000c101908 */
[----:B------:R-:W-:Y:S05]  /*0260*/  EXIT ;  /* 0x000000000000794d */ /* 0x000fea0003800000 */
.L_x_1:
[----:B------:R-:W-:-:S00]  /*0270*/  BRA `(.L_x_1) ;  /* 0xfffffffc00fc7947 */ /* 0x000fc0000383ffff */
[----:B------:R-:W-:-:S00]  /*0280*/  NOP ;  /* 0x0000000000007918 */ /* 0x000fc00000000000 */
[----:B------:R-:W-:-:S00]  /*0290*/  NOP ;  /* 0x0000000000007918 */ /* 0x000fc00000000000 */
[----:B------:R-:W-:-:S00]  /*02a0*/  NOP ;  /* 0x0000000000007918 */ /* 0x000fc00000000000 */
[----:B------:R-:W-:-:S00]  /*02b0*/  NOP ;  /* 0x0000000000007918 */ /* 0x000fc00000000000 */
[----:B------:R-:W-:-:S00]  /*02c0*/  NOP ;  /* 0x0000000000007918 */ /* 0x000fc00000000000 */
[----:B------:R-:W-:-:S00]  /*02d0*/  NOP ;  /* 0x0000000000007918 */ /* 0x000fc00000000000 */
[----:B------:R-:W-:-:S00]  /*02e0*/  NOP ;  /* 0x0000000000007918 */ /* 0x000fc00000000000 */
[----:B------:R-:W-:-:S00]  /*02f0*/  NOP ;  /* 0x0000000000007918 */ /* 0x000fc00000000000 */
.L_x_5:


//--------------------- .text._ZN3cub18CUB_300001_SM_10006detail11EmptyKernelIvEEvv --------------------------
	.section	.text._ZN3cub18CUB_300001_SM_10006detail11EmptyKernelIvEEvv,"ax",@progbits
	.align	128
        .global         _ZN3cub18CUB_300001_SM_10006detail11EmptyKernelIvEEvv
        .type           _ZN3cub18CUB_300001_SM_10006detail11EmptyKernelIvEEvv,@function
        .size           _ZN3cub18CUB_300001_SM_10006detail11EmptyKernelIvEEvv,(.L_x_6 - _ZN3cub18CUB_300001_SM_10006detail11EmptyKernelIvEEvv)
        .other          _ZN3cub18CUB_300001_SM_10006detail11EmptyKernelIvEEvv,@"STO_CUDA_ENTRY STV_DEFAULT"
_ZN3cub18CUB_300001_SM_10006detail11EmptyKernelIvEEvv:
.text._ZN3cub18CUB_300001_SM_10006detail11EmptyKernelIvEEvv:
[----:B------:R-:W-:Y:S01]  /*0000*/  LDC R1, c[0x0][0x37c] ;  /* 0x0000df00ff017b82 */ /* 0x000fe20000000800 */
[----:B------:R-:W-:Y:S05]  /*0010*/  EXIT ;  /* 0x000000000000794d */ /* 0x000fea0003800000 */
.L_x_2:
        /* <DEDUP_REMOVED lines=14> */
.L_x_6:


//--------------------- .text._Z16structureOfArrayPKfS0_PfS1_i --------------------------
	.section	.text._Z16structureOfArrayPKfS0_PfS1_i,"ax",@progbits
	.align	128
        .global         _Z16structureOfArrayPKfS0_PfS1_i
        .type           _Z16structureOfArrayPKfS0_PfS1_i,@function
        .size           _Z16structureOfArrayPKfS0_PfS1_i,(.L_x_7 - _Z16structureOfArrayPKfS0_PfS1_i)
        .other          _Z16structureOfArrayPKfS0_PfS1_i,@"STO_CUDA_ENTRY STV_DEFAULT"
_Z16structureOfArrayPKfS0_PfS1_i:
.text._Z16structureOfArrayPKfS0_PfS1_i:
[----:B------:R-:W-:Y:S01]  /*0000*/  LDC R1, c[0x0][0x37c] ;  /* 0x0000df00ff017b82 */ /* 0x000fe20000000800 */
[----:B------:R-:W0:Y:S01]  /*0010*/  S2R R3, SR_TID.Y ;  /* 0x0000000000037919 */ /* 0x000e220000002200 */
[----:B------:R-:W1:Y:S06]  /*0020*/  LDCU UR5, c[0x0][0x360] ;  /* 0x00006c00ff0577ac */ /* 0x000e6c0008000800 */
[----:B------:R-:W0:Y:S01]  /*0030*/  S2UR UR4, SR_CTAID.X ;  /* 0x00000000000479c3 */ /* 0x000e220000002500 */
[----:B------:R-:W1:Y:S01]  /*0040*/  S2R R11, SR_TID.X ;  /* 0x00000000000b7919 */ /* 0x000e620000002100 */
[----:B------:R-:W2:Y:S06]  /*0050*/  LDCU UR6, c[0x0][0x3a0] ;  /* 0x00007400ff0677ac */ /* 0x000eac0008000800 */
[----:B------:R-:W0:Y:S02]  /*0060*/  LDC R0, c[0x0][0x364] ;  /* 0x0000d900ff007b82 */ /* 0x000e240000000800 */
[----:B0-----:R-:W-:-:S04]  /*0070*/  IMAD R0, R0, UR4, R3 ;  /* 0x0000000400007c24 */ /* 0x001fc8000f8e0203 */
[----:B-1----:R-:W-:-:S05]  /*0080*/  IMAD R11, R0, UR5, R11 ;  /* 0x00000005000b7c24 */ /* 0x002fca000f8e020b */
[----:B--2---:R-:W-:-:S13]  /*0090*/  ISETP.GE.AND P0, PT, R11, UR6, PT ;  /* 0x000000060b007c0c */ /* 0x004fda000bf06270 */
[----:B------:R-:W-:Y:S05]  /*00a0*/  @P0 EXIT ;  /* 0x000000000000094d */ /* 0x000fea0003800000 */
[----:B------:R-:W0:Y:S01]  /*00b0*/  LDC.64 R2, c[0x0][0x380] ;  /* 0x0000e000ff027b82 */ /* 0x000e220000000a00 */
[----:B------:R-:W1:Y:S07]  /*00c0*/  LDCU.64 UR4, c[0x0][0x358] ;  /* 0x00006b00ff0477ac */ /* 0x000e6e0008000a00 */
[----:B------:R-:W2:Y:S08]  /*00d0*/  LDC.64 R4, c[0x0][0x388] ;  /* 0x0000e200ff047b82 */ /* 0x000eb00000000a00 */
[----:B------:R-:W3:Y:S01]  /*00e0*/  LDC.64 R6, c[0x0][0x390] ;  /* 0x0000e400ff067b82 */ /* 0x000ee20000000a00 */
[----:B0-----:R-:W-:-:S07]  /*00f0*/  IMAD.WIDE R2, R11, 0x4, R2 ;  /* 0x000000040b027825 */ /* 0x001fce00078e0202 */
[----:B------:R-:W0:Y:S01]  /*0100*/  LDC.64 R8, c[0x0][0x398] ;  /* 0x0000e600ff087b82 */ /* 0x000e220000000a00 */
[----:B-1----:R-:W4:Y:S01]  /*0110*/  LDG.E.CONSTANT R2, desc[UR4][R2.64] ;  /* 0x0000000402027981 */ /* 0x002f22000c1e9900 */
[----:B--2---:R-:W-:-:S06]  /*0120*/  IMAD.WIDE R4, R11, 0x4, R4 ;  /* 0x000000040b047825 */ /* 0x004fcc00078e0204 */
[----:B------:R-:W2:Y:S01]  /*0130*/  LDG.E.CONSTANT R4, desc[UR4][R4.64] ;  /* 0x0000000404047981 */ /* 0x000ea2000c1e9900 */
[----:B---3--:R-:W-:-:S04]  /*0140*/  IMAD.WIDE R6, R11, 0x4, R6 ;  /* 0x000000040b067825 */ /* 0x008fc800078e0206 */
[----:B0-----:R-:W-:-:S04]  /*0150*/  IMAD.WIDE R8, R11, 0x4, R8 ;  /* 0x000000040b087825 */ /* 0x001fc800078e0208 */
[----:B----4-:R-:W-:Y:S01]  /*0160*/  FADD R11, R2, 9.9999997473787516356e-05 ;  /* 0x38d1b717020b7421 */ /* 0x010fe20000000000 */
[----:B--2---:R-:W-:-:S04]  /*0170*/  FADD R13, R4, 9.9999997473787516356e-05 ;  /* 0x38d1b717040d7421 */ /* 0x004fc80000000000 */
[----:B------:R-:W-:Y:S04]  /*0180*/  STG.E desc[UR4][R6.64], R11 ;  /* 0x0000000b06007986 */ /* 0x000fe8000c101904 */
[----:B------:R-:W-:Y:S01]  /*0190*/  STG.E desc[UR4][R8.64], R13 ;  /* 0x0000000d08007986 */ /* 0x000fe2000c101904 */
[----:B------:R-:W-:Y:S05]  /*01a0*/  EXIT ;  /* 0x000000000000794d */ /* 0x000fea0003800000 */
.L_x_3:
        /* <DEDUP_REMOVED lines=13> */
.L_x_7:


//--------------------- .text._Z16arrayOfStructurePK2ssPS_i --------------------------
	.section	.text._Z16arrayOfStructurePK2ssPS_i,"ax",@progbits
	.align	128
        .global         _Z16arrayOfStructurePK2ssPS_i
        .type           _Z16arrayOfStructurePK2ssPS_i,@function
        .size           _Z16arrayOfStructurePK2ssPS_i,(.L_x_8 - _Z16arrayOfStructurePK2ssPS_i)
        .other          _Z16arrayOfStructurePK2ssPS_i,@"STO_CUDA_ENTRY STV_DEFAULT"
_Z16arrayOfStructurePK2ssPS_i:
.text._Z16arrayOfStructurePK2ssPS_i:
        /* <DEDUP_REMOVED lines=13> */
[----:B------:R-:W2:Y:S01]  /*00d0*/  LDC.64 R4, c[0x0][0x388] ;  /* 0x0000e200ff047b82 */ /* 0x000ea20000000a00 */
[----:B0-----:R-:W-:-:S05]  /*00e0*/  IMAD.WIDE R2, R7, 0x8, R2 ;  /* 0x0000000807027825 */ /* 0x001fca00078e0202 */
[----:B-1----:R-:W3:Y:S04]  /*00f0*/  LDG.E.CONSTANT R0, desc[UR4][R2.64] ;  /* 0x0000000402007981 */ /* 0x002ee8000c1e9900 */
[----:B------:R-:W4:Y:S01]  /*0100*/  LDG.E.CONSTANT R6, desc[UR4][R2.64+0x4] ;  /* 0x0000040402067981 */ /* 0x000f22000c1e9900 */
[----:B--2---:R-:W-:-:S04]  /*0110*/  IMAD.WIDE R4, R7, 0x8, R4 ;  /* 0x0000000807047825 */ /* 0x004fc800078e0204 */
[----:B---3--:R-:W-:Y:S01]  /*0120*/  FADD R7, R0, 9.9999997473787516356e-05 ;  /* 0x38d1b71700077421 */ /* 0x008fe20000000000 */
[----:B----4-:R-:W-:-:S04]  /*0130*/  FADD R9, R6, 9.9999997473787516356e-05 ;  /* 0x38d1b71706097421 */ /* 0x010fc80000000000 */
[----:B------:R-:W-:Y:S04]  /*0140*/  STG.E desc[UR4][R4.64], R7 ;  /* 0x0000000704007986 */ /* 0x000fe8000c101904 */
[----:B------:R-:W-:Y:S01]  /*0150*/  STG.E desc[UR4][R4.64+0x4], R9 ;  /* 0x0000040904007986 */ /* 0x000fe2000c101904 */
[----:B------:R-:W-:Y:S05]  /*0160*/  EXIT ;  /* 0x000000000000794d */ /* 0x000fea0003800000 */
.L_x_4:
        /* <DEDUP_REMOVED lines=9> */
.L_x_8:


//--------------------- .nv.shared.reserved.0     --------------------------
	.section	.nv.shared.reserved.0,"aw",@nobits
	.weak		__nv_reservedSMEM_offset_0_alias
	.size		__nv_reservedSMEM_offset_0_alias, 0, 64
	.other		__nv_reservedSMEM_offset_0_alias,@"STO_CUDA_RESERVED_SHARED STV_DEFAULT"
__nv_reservedSMEM_offset_0_alias:
	.zero		0
	.zero		64


//--------------------- .nv.global                --------------------------
	.section	.nv.global,"aw",@nobits
.nv.global:
	.type		_ZN34_INTERNAL_2afa7183_4_k_cu_53a3ca1e6thrust24THRUST_300001_SM_1000_NS3seqE,@object
	.size		_ZN34_INTERNAL_2afa7183_4_k_cu_53a3ca1e6thrust24THRUST_300001_SM_1000_NS3seqE,(_ZN34_INTERNAL_2afa7183_4_k_cu_53a3ca1e4cuda3std3__48in_placeE - _ZN34_INTERNAL_2afa7183_4_k_cu_53a3ca1e6thrust24THRUST_300001_SM_1000_NS3seqE)
_ZN34_INTERNAL_2afa7183_4_k_cu_53a3ca1e6thrust24THRUST_300001_SM_1000_NS3seqE:
	.zero		1
	.type		_ZN34_INTERNAL_2afa7183_4_k_cu_53a3ca1e4cuda3std3__48in_placeE,@object
	.size		_ZN34_INTERNAL_2afa7183_4_k_cu_53a3ca1e4cuda3std3__48in_placeE,(_ZN34_INTERNAL_2afa7183_4_k_cu_53a3ca1e4cuda3std6ranges3__45__cpo4sizeE - _ZN34_INTERNAL_2afa7183_4_k_cu_53a3ca1e4cuda3std3__48in_placeE)
_ZN34_INTERNAL_2afa7183_4_k_cu_53a3ca1e4cuda3std3__48in_placeE:
	.zero		1
	.type		_ZN34_INTERNAL_2afa7183_4_k_cu_53a3ca1e4cuda3std6ranges3__45__cpo4sizeE,@object
	.size		_ZN34_INTERNAL_2afa7183_4_k_cu_53a3ca1e4cuda3std6ranges3__45__cpo4sizeE,(_ZN34_INTERNAL_2afa7183_4_k_cu_53a3ca1e6thrust24THRUST_300001_SM_1000_NS12placeholders2_3E - _ZN34_INTERNAL_2afa7183_4_k_cu_53a3ca1e4cuda3std6ranges3__45__cpo4sizeE)
_ZN34_INTERNAL_2afa7183_4_k_cu_53a3ca1e4cuda3std6ranges3__45__cpo4sizeE:
	.zero		1
	.type		_ZN34_INTERNAL_2afa7183_4_k_cu_53a3ca1e6thrust24THRUST_300001_SM_1000_NS12placeholders2_3E,@object
	.size		_ZN34_INTERNAL_2afa7183_4_k_cu_53a3ca1e6thrust24THRUST_300001_SM_1000_NS12placeholders2_3E,(_ZN34_INTERNAL_2afa7183_4_k_cu_53a3ca1e4cuda3std3__45__cpo6cbeginE - _ZN34_INTERNAL_2afa7183_4_k_cu_53a3ca1e6thrust24THRUST_300001_SM_1000_NS12placeholders2_3E)
_ZN34_INTERNAL_2afa7183_4_k_cu_53a3ca1e6thrust24THRUST_300001_SM_1000_NS12placeholders2_3E:
	.zero		1
	.type		_ZN34_INTERNAL_2afa7183_4_k_cu_53a3ca1e4cuda3std3__45__cpo6cbeginE,@object
	.size		_ZN34_INTERNAL_2afa7183_4_k_cu_53a3ca1e4cuda3std3__45__cpo6cbeginE,(_ZN34_INTERNAL_2afa7183_4_k_cu_53a3ca1e4cuda3std6ranges3__45__cpo6cbeginE - _ZN34_INTERNAL_2afa7183_4_k_cu_53a3ca1e4cuda3std3__45__cpo6cbeginE)
_ZN34_INTERNAL_2afa7183_4_k_cu_53a3ca1e4cuda3std3__45__cpo6cbeginE:
	.zero		1
	.type		_ZN34_INTERNAL_2afa7183_4_k_cu_53a3ca1e4cuda3std6ranges3__45__cpo6cbeginE,@object
	.size		_ZN34_INTERNAL_2afa7183_4_k_cu_53a3ca1e4cuda3std6ranges3__45__cpo6cbeginE,(_ZN34_INTERNAL_2afa7183_4_k_cu_53a3ca1e6thrust24THRUST_300001_SM_1000_NS12placeholders2_7E - _ZN34_INTERNAL_2afa7183_4_k_cu_53a3ca1e4cuda3std6ranges3__45__cpo6cbeginE)
_ZN34_INTERNAL_2afa7183_4_k_cu_53a3ca1e4cuda3std6ranges3__45__cpo6cbeginE:
	.zero		1
	.type		_ZN34_INTERNAL_2afa7183_4_k_cu_53a3ca1e6thrust24THRUST_300001_SM_1000_NS12placeholders2_7E,@object
	.size		_ZN34_INTERNAL_2afa7183_4_k_cu_53a3ca1e6thrust24THRUST_300001_SM_1000_NS12placeholders2_7E,(_ZN34_INTERNAL_2afa7183_4_k_cu_53a3ca1e4cuda3std3__45__cpo7crbeginE - _ZN34_INTERNAL_2afa7183_4_k_cu_53a3ca1e6thrust24THRUST_300001_SM_1000_NS12placeholders2_7E)
_ZN34_INTERNAL_2afa7183_4_k_cu_53a3ca1e6thrust24THRUST_300001_SM_1000_NS12placeholders2_7E:
	.zero		1
	.type		_ZN34_INTERNAL_2afa7183_4_k_cu_53a3ca1e4cuda3std3__45__cpo7crbeginE,@object
	.size		_ZN34_INTERNAL_2afa7183_4_k_cu_53a3ca1e4cuda3std3__45__cpo7crbeginE,(_ZN34_INTERNAL_2afa7183_4_k_cu_53a3ca1e4cuda3std6ranges3__45__cpo4nextE - _ZN34_INTERNAL_2afa7183_4_k_cu_53a3ca1e4cuda3std3__45__cpo7crbeginE)
_ZN34_INTERNAL_2afa7183_4_k_cu_53a3ca1e4cuda3std3__45__cpo7crbeginE:
	.zero		1
	.type		_ZN34_INTERNAL_2afa7183_4_k_cu_53a3ca1e4cuda3std6ranges3__45__cpo4nextE,@object
	.size		_ZN34_INTERNAL_2afa7183_4_k_cu_53a3ca1e4cuda3std6ranges3__45__cpo4nextE,(_ZN34_INTERNAL_2afa7183_4_k_cu_53a3ca1e4cuda3std6ranges3__45__cpo4swapE - _ZN34_INTERNAL_2afa7183_4_k_cu_53a3ca1e4cuda3std6ranges3__45__cpo4nextE)
_ZN34_INTERNAL_2afa7183_4_k_cu_53a3ca1e4cuda3std6ranges3__45__cpo4nextE:
	.zero		1
	.type		_ZN34_INTERNAL_2afa7183_4_k_cu_53a3ca1e4cuda3std6ranges3__45__cpo4swapE,@object
	.size		_ZN34_INTERNAL_2afa7183_4_k_cu_53a3ca1e4cuda3std6ranges3__45__cpo4swapE,(_ZN34_INTERNAL_2afa7183_4_k_cu_53a3ca1e6thrust24THRUST_300001_SM_1000_NS8cuda_cub10par_nosyncE - _ZN34_INTERNAL_2afa7183_4_k_cu_53a3ca1e4cuda3std6ranges3__45__cpo4swapE)
_ZN34_INTERNAL_2afa7183_4_k_cu_53a3ca1e4cuda3std6ranges3__45__cpo4swapE:
	.zero		1
	.type		_ZN34_INTERNAL_2afa7183_4_k_cu_53a3ca1e6thrust24THRUST_300001_SM_1000_NS8cuda_cub10par_nosyncE,@object
	.size		_ZN34_INTERNAL_2afa7183_4_k_cu_53a3ca1e6thrust24THRUST_300001_SM_1000_NS8cuda_cub10par_nosyncE,(_ZN34_INTERNAL_2afa7183_4_k_cu_53a3ca1e6thrust24THRUST_300001_SM_1000_NS12placeholders2_9E - _ZN34_INTERNAL_2afa7183_4_k_cu_53a3ca1e6thrust24THRUST_300001_SM_1000_NS8cuda_cub10par_nosyncE)
_ZN34_INTERNAL_2afa7183_4_k_cu_53a3ca1e6thrust24THRUST_300001_SM_1000_NS8cuda_cub10par_nosyncE:
	.zero		1
	.type		_ZN34_INTERNAL_2afa7183_4_k_cu_53a3ca1e6thrust24THRUST_300001_SM_1000_NS12placeholders2_9E,@object
	.size		_ZN34_INTERNAL_2afa7183_4_k_cu_53a3ca1e6thrust24THRUST_300001_SM_1000_NS12placeholders2_9E,(_ZN34_INTERNAL_2afa7183_4_k_cu_53a3ca1e4cuda3std3__436_GLOBAL__N__2afa7183_4_k_cu_53a3ca1e6ignoreE - _ZN34_INTERNAL_2afa7183_4_k_cu_53a3ca1e6thrust24THRUST_300001_SM_1000_NS12placeholders2_9E)
_ZN34_INTERNAL_2afa7183_4_k_cu_53a3ca1e6thrust24THRUST_300001_SM_1000_NS12placeholders2_9E:
	.zero		1
	.type		_ZN34_INTERNAL_2afa7183_4_k_cu_53a3ca1e4cuda3std3__436_GLOBAL__N__2afa7183_4_k_cu_53a3ca1e6ignoreE,@object
	.size		_ZN34_INTERNAL_2afa7183_4_k_cu_53a3ca1e4cuda3std3__436_GLOBAL__N__2afa7183_4_k_cu_53a3ca1e6ignoreE,(_ZN34_INTERNAL_2afa7183_4_k_cu_53a3ca1e4cuda3std6ranges3__45__cpo4dataE - _ZN34_INTERNAL_2afa7183_4_k_cu_53a3ca1e4cuda3std3__436_GLOBAL__N__2afa7183_4_k_cu_53a3ca1e6ignoreE)
_ZN34_INTERNAL_2afa7183_4_k_cu_53a3ca1e4cuda3std3__436_GLOBAL__N__2afa7183_4_k_cu_53a3ca1e6ignoreE:
	.zero		1
	.type		_ZN34_INTERNAL_2afa7183_4_k_cu_53a3ca1e4cuda3std6ranges3__45__cpo4dataE,@object
	.size		_ZN34_INTERNAL_2afa7183_4_k_cu_53a3ca1e4cuda3std6ranges3__45__cpo4dataE,(_ZN34_INTERNAL_2afa7183_4_k_cu_53a3ca1e6thrust24THRUST_300001_SM_1000_NS12placeholders2_1E - _ZN34_INTERNAL_2afa7183_4_k_cu_53a3ca1e4cuda3std6ranges3__45__cpo4dataE)
_ZN34_INTERNAL_2afa7183_4_k_cu_53a3ca1e4cuda3std6ranges3__45__cpo4dataE:
	.zero		1
	.type		_ZN34_INTERNAL_2afa7183_4_k_cu_53a3ca1e6thrust24THRUST_300001_SM_1000_NS12placeholders2_1E,@object
	.size		_ZN34_INTERNAL_2afa7183_4_k_cu_53a3ca1e6thrust24THRUST_300001_SM_1000_NS12placeholders2_1E,(_ZN34_INTERNAL_2afa7183_4_k_cu_53a3ca1e4cuda3std3__45__cpo5beginE - _ZN34_INTERNAL_2afa7183_4_k_cu_53a3ca1e6thrust24THRUST_300001_SM_1000_NS12placeholders2_1E)
_ZN34_INTERNAL_2afa7183_4_k_cu_53a3ca1e6thrust24THRUST_300001_SM_1000_NS12placeholders2_1E:
	.zero		1
	.type		_ZN34_INTERNAL_2afa7183_4_k_cu_53a3ca1e4cuda3std3__45__cpo5beginE,@object
	.size		_ZN34_INTERNAL_2afa7183_4_k_cu_53a3ca1e4cuda3std3__45__cpo5beginE,(_ZN34_INTERNAL_2afa7183_4_k_cu_53a3ca1e4cuda3std6ranges3__45__cpo5beginE - _ZN34_INTERNAL_2afa7183_4_k_cu_53a3ca1e4cuda3std3__45__cpo5beginE)
_ZN34_INTERNAL_2afa7183_4_k_cu_53a3ca1e4cuda3std3__45__cpo5beginE:
	.zero		1
	.type		_ZN34_INTERNAL_2afa7183_4_k_cu_53a3ca1e4cuda3std6ranges3__45__cpo5beginE,@object
	.size		_ZN34_INTERNAL_2afa7183_4_k_cu_53a3ca1e4cuda3std6ranges3__45__cpo5beginE,(_ZN34_INTERNAL_2afa7183_4_k_cu_53a3ca1e6thrust24THRUST_300001_SM_1000_NS12placeholders2_5E - _ZN34_INTERNAL_2afa7183_4_k_cu_53a3ca1e4cuda3std6ranges3__45__cpo5beginE)
_ZN34_INTERNAL_2afa7183_4_k_cu_53a3ca1e4cuda3std6ranges3__45__cpo5beginE:
	.zero		1
	.type		_ZN34_INTERNAL_2afa7183_4_k_cu_53a3ca1e6thrust24THRUST_300001_SM_1000_NS12placeholders2_5E,@object
	.size		_ZN34_INTERNAL_2afa7183_4_k_cu_53a3ca1e6thrust24THRUST_300001_SM_1000_NS12placeholders2_5E,(_ZN34_INTERNAL_2afa7183_4_k_cu_53a3ca1e4cuda3std3__45__cpo6rbeginE - _ZN34_INTERNAL_2afa7183_4_k_cu_53a3ca1e6thrust24THRUST_300001_SM_1000_NS12placeholders2_5E)
_ZN34_INTERNAL_2afa7183_4_k_cu_53a3ca1e6thrust24THRUST_300001_SM_1000_NS12placeholders2_5E:
	.zero		1
	.type		_ZN34_INTERNAL_2afa7183_4_k_cu_53a3ca1e4cuda3std3__45__cpo6rbeginE,@object
	.size		_ZN34_INTERNAL_2afa7183_4_k_cu_53a3ca1e4cuda3std3__45__cpo6rbeginE,(_ZN34_INTERNAL_2afa7183_4_k_cu_53a3ca1e4cuda3std6ranges3__45__cpo7advanceE - _ZN34_INTERNAL_2afa7183_4_k_cu_53a3ca1e4cuda3std3__45__cpo6rbeginE)
_ZN34_INTERNAL_2afa7183_4_k_cu_53a3ca1e4cuda3std3__45__cpo6rbeginE:
	.zero		1
	.type		_ZN34_INTERNAL_2afa7183_4_k_cu_53a3ca1e4cuda3std6ranges3__45__cpo7advanceE,@object
	.size		_ZN34_INTERNAL_2afa7183_4_k_cu_53a3ca1e4cuda3std6ranges3__45__cpo7advanceE,(_ZN34_INTERNAL_2afa7183_4_k_cu_53a3ca1e4cuda3std3__47nulloptE - _ZN34_INTERNAL_2afa7183_4_k_cu_53a3ca1e4cuda3std6ranges3__45__cpo7advanceE)
_ZN34_INTERNAL_2afa7183_4_k_cu_53a3ca1e4cuda3std6ranges3__45__cpo7advanceE:
	.zero		1
	.type		_ZN34_INTERNAL_2afa7183_4_k_cu_53a3ca1e4cuda3std3__47nulloptE,@object
	.size		_ZN34_INTERNAL_2afa7183_4_k_cu_53a3ca1e4cuda3std3__47nulloptE,(_ZN34_INTERNAL_2afa7183_4_k_cu_53a3ca1e4cuda3std6ranges3__45__cpo8distanceE - _ZN34_INTERNAL_2afa7183_4_k_cu_53a3ca1e4cuda3std3__47nulloptE)
_ZN34_INTERNAL_2afa7183_4_k_cu_53a3ca1e4cuda3std3__47nulloptE:
	.zero		1
	.type		_ZN34_INTERNAL_2afa7183_4_k_cu_53a3ca1e4cuda3std6ranges3__45__cpo8distanceE,@object
	.size		_ZN34_INTERNAL_2afa7183_4_k_cu_53a3ca1e4cuda3std6ranges3__45__cpo8distanceE,(_ZN34_INTERNAL_2afa7183_4_k_cu_53a3ca1e6thrust24THRUST_300001_SM_1000_NS12placeholders3_10E - _ZN34_INTERNAL_2afa7183_4_k_cu_53a3ca1e4cuda3std6ranges3__45__cpo8distanceE)
_ZN34_INTERNAL_2afa7183_4_k_cu_53a3ca1e4cuda3std6ranges3__45__cpo8distanceE:
	.zero		1
	.type		_ZN34_INTERNAL_2afa7183_4_k_cu_53a3ca1e6thrust24THRUST_300001_SM_1000_NS12placeholders3_10E,@object
	.size		_ZN34_INTERNAL_2afa7183_4_k_cu_53a3ca1e6thrust24THRUST_300001_SM_1000_NS12placeholders3_10E,(_ZN34_INTERNAL_2afa7183_4_k_cu_53a3ca1e4cuda3std3__419piecewise_constructE - _ZN34_INTERNAL_2afa7183_4_k_cu_53a3ca1e6thrust24THRUST_300001_SM_1000_NS12placeholders3_10E)
_ZN34_INTERNAL_2afa7183_4_k_cu_53a3ca1e6thrust24THRUST_300001_SM_1000_NS12placeholders3_10E:
	.zero		1
	.type		_ZN34_INTERNAL_2afa7183_4_k_cu_53a3ca1e4cuda3std3__419piecewise_constructE,@object
	.size		_ZN34_INTERNAL_2afa7183_4_k_cu_53a3ca1e4cuda3std3__419piecewise_constructE,(_ZN34_INTERNAL_2afa7183_4_k_cu_53a3ca1e4cuda3std6ranges3__45__cpo5cdataE - _ZN34_INTERNAL_2afa7183_4_k_cu_53a3ca1e4cuda3std3__419piecewise_constructE)
_ZN34_INTERNAL_2afa7183_4_k_cu_53a3ca1e4cuda3std3__419piecewise_constructE:
	.zero		1
	.type		_ZN34_INTERNAL_2afa7183_4_k_cu_53a3ca1e4cuda3std6ranges3__45__cpo5cdataE,@object
	.size		_ZN34_INTERNAL_2afa7183_4_k_cu_53a3ca1e4cuda3std6ranges3__45__cpo5cdataE,(_ZN34_INTERNAL_2afa7183_4_k_cu_53a3ca1e6thrust24THRUST_300001_SM_1000_NS12placeholders2_2E - _ZN34_INTERNAL_2afa7183_4_k_cu_53a3ca1e4cuda3std6ranges3__45__cpo5cdataE)
_ZN34_INTERNAL_2afa7183_4_k_cu_53a3ca1e4cuda3std6ranges3__45__cpo5cdataE:
	.zero		1
	.type		_ZN34_INTERNAL_2afa7183_4_k_cu_53a3ca1e6thrust24THRUST_300001_SM_1000_NS12placeholders2_2E,@object
	.size		_ZN34_INTERNAL_2afa7183_4_k_cu_53a3ca1e6thrust24THRUST_300001_SM_1000_NS12placeholders2_2E,(_ZN34_INTERNAL_2afa7183_4_k_cu_53a3ca1e4cuda3std3__45__cpo3endE - _ZN34_INTERNAL_2afa7183_4_k_cu_53a3ca1e6thrust24THRUST_300001_SM_1000_NS12placeholders2_2E)
_ZN34_INTERNAL_2afa7183_4_k_cu_53a3ca1e6thrust24THRUST_300001_SM_1000_NS12placeholders2_2E:
	.zero		1
	.type		_ZN34_INTERNAL_2afa7183_4_k_cu_53a3ca1e4cuda3std3__45__cpo3endE,@object
	.size		_ZN34_INTERNAL_2afa7183_4_k_cu_53a3ca1e4cuda3std3__45__cpo3endE,(_ZN34_INTERNAL_2afa7183_4_k_cu_53a3ca1e4cuda3std6ranges3__45__cpo3endE - _ZN34_INTERNAL_2afa7183_4_k_cu_53a3ca1e4cuda3std3__45__cpo3endE)
_ZN34_INTERNAL_2afa7183_4_k_cu_53a3ca1e4cuda3std3__45__cpo3endE:
	.zero		1
	.type		_ZN34_INTERNAL_2afa7183_4_k_cu_53a3ca1e4cuda3std6ranges3__45__cpo3endE,@object
	.size		_ZN34_INTERNAL_2afa7183_4_k_cu_53a3ca1e4cuda3std6ranges3__45__cpo3endE,(_ZN34_INTERNAL_2afa7183_4_k_cu_53a3ca1e6thrust24THRUST_300001_SM_1000_NS12placeholders2_6E - _ZN34_INTERNAL_2afa7183_4_k_cu_53a3ca1e4cuda3std6ranges3__45__cpo3endE)
_ZN34_INTERNAL_2afa7183_4_k_cu_53a3ca1e4cuda3std6ranges3__45__cpo3endE:
	.zero		1
	.type		_ZN34_INTERNAL_2afa7183_4_k_cu_53a3ca1e6thrust24THRUST_300001_SM_1000_NS12placeholders2_6E,@object
	.size		_ZN34_INTERNAL_2afa7183_4_k_cu_53a3ca1e6thrust24THRUST_300001_SM_1000_NS12placeholders2_6E,(_ZN34_INTERNAL_2afa7183_4_k_cu_53a3ca1e4cuda3std3__45__cpo4rendE - _ZN34_INTERNAL_2afa7183_4_k_cu_53a3ca1e6thrust24THRUST_300001_SM_1000_NS12placeholders2_6E)
_ZN34_INTERNAL_2afa7183_4_k_cu_53a3ca1e6thrust24THRUST_300001_SM_1000_NS12placeholders2_6E:
	.zero		1
	.type		_ZN34_INTERNAL_2afa7183_4_k_cu_53a3ca1e4cuda3std3__45__cpo4rendE,@object
	.size		_ZN34_INTERNAL_2afa7183_4_k_cu_53a3ca1e4cuda3std3__45__cpo4rendE,(_ZN34_INTERNAL_2afa7183_4_k_cu_53a3ca1e4cuda3std6ranges3__45__cpo9iter_swapE - _ZN34_INTERNAL_2afa7183_4_k_cu_53a3ca1e4cuda3std3__45__cpo4rendE)
_ZN34_INTERNAL_2afa7183_4_k_cu_53a3ca1e4cuda3std3__45__cpo4rendE:
	.zero		1
	.type		_ZN34_INTERNAL_2afa7183_4_k_cu_53a3ca1e4cuda3std6ranges3__45__cpo9iter_swapE,@object
	.size		_ZN34_INTERNAL_2afa7183_4_k_cu_53a3ca1e4cuda3std6ranges3__45__cpo9iter_swapE,(_ZN34_INTERNAL_2afa7183_4_k_cu_53a3ca1e4cuda3std3__48unexpectE - _ZN34_INTERNAL_2afa7183_4_k_cu_53a3ca1e4cuda3std6ranges3__45__cpo9iter_swapE)
_ZN34_INTERNAL_2afa7183_4_k_cu_53a3ca1e4cuda3std6ranges3__45__cpo9iter_swapE:
	.zero		1
	.type		_ZN34_INTERNAL_2afa7183_4_k_cu_53a3ca1e4cuda3std3__48unexpectE,@object
	.size		_ZN34_INTERNAL_2afa7183_4_k_cu_53a3ca1e4cuda3std3__48unexpectE,(_ZN34_INTERNAL_2afa7183_4_k_cu_53a3ca1e6thrust24THRUST_300001_SM_1000_NS8cuda_cub3parE - _ZN34_INTERNAL_2afa7183_4_k_cu_53a3ca1e4cuda3std3__48unexpectE)
_ZN34_INTERNAL_2afa7183_4_k_cu_53a3ca1e4cuda3std3__48unexpectE:
	.zero		1
	.type		_ZN34_INTERNAL_2afa7183_4_k_cu_53a3ca1e6thrust24THRUST_300001_SM_1000_NS8cuda_cub3parE,@object
	.size		_ZN34_INTERNAL_2afa7183_4_k_cu_53a3ca1e6thrust24THRUST_300001_SM_1000_NS8cuda_cub3parE,(_ZN34_INTERNAL_2afa7183_4_k_cu_53a3ca1e6thrust24THRUST_300001_SM_1000_NS12placeholders2_4E - _ZN34_INTERNAL_2afa7183_4_k_cu_53a3ca1e6thrust24THRUST_300001_SM_1000_NS8cuda_cub3parE)
_ZN34_INTERNAL_2afa7183_4_k_cu_53a3ca1e6thrust24THRUST_300001_SM_1000_NS8cuda_cub3parE:
	.zero		1
	.type		_ZN34_INTERNAL_2afa7183_4_k_cu_53a3ca1e6thrust24THRUST_300001_SM_1000_NS12placeholders2_4E,@object
	.size		_ZN34_INTERNAL_2afa7183_4_k_cu_53a3ca1e6thrust24THRUST_300001_SM_1000_NS12placeholders2_4E,(_ZN34_INTERNAL_2afa7183_4_k_cu_53a3ca1e4cuda3std3__45__cpo4cendE - _ZN34_INTERNAL_2afa7183_4_k_cu_53a3ca1e6thrust24THRUST_300001_SM_1000_NS12placeholders2_4E)
_ZN34_INTERNAL_2afa7183_4_k_cu_53a3ca1e6thrust24THRUST_300001_SM_1000_NS12placeholders2_4E:
	.zero		1
	.type		_ZN34_INTERNAL_2afa7183_4_k_cu_53a3ca1e4cuda3std3__45__cpo4cendE,@object
	.size		_ZN34_INTERNAL_2afa7183_4_k_cu_53a3ca1e4cuda3std3__45__cpo4cendE,(_ZN34_INTERNAL_2afa7183_4_k_cu_53a3ca1e4cuda3std6ranges3__45__cpo4cendE - _ZN34_INTERNAL_2afa7183_4_k_cu_53a3ca1e4cuda3std3__45__cpo4cendE)
_ZN34_INTERNAL_2afa7183_4_k_cu_53a3ca1e4cuda3std3__45__cpo4cendE:
	.zero		1
	.type		_ZN34_INTERNAL_2afa7183_4_k_cu_53a3ca1e4cuda3std6ranges3__45__cpo4cendE,@object
	.size		_ZN34_INTERNAL_2afa7183_4_k_cu_53a3ca1e4cuda3std6ranges3__45__cpo4cendE,(_ZN34_INTERNAL_2afa7183_4_k_cu_53a3ca1e4cuda3std3__420unreachable_sentinelE - _ZN34_INTERNAL_2afa7183_4_k_cu_53a3ca1e4cuda3std6ranges3__45__cpo4cendE)
_ZN34_INTERNAL_2afa7183_4_k_cu_53a3ca1e4cuda3std6ranges3__45__cpo4cendE:
	.zero		1
	.type		_ZN34_INTERNAL_2afa7183_4_k_cu_53a3ca1e4cuda3std3__420unreachable_sentinelE,@object
	.size		_ZN34_INTERNAL_2afa7183_4_k_cu_53a3ca1e4cuda3std3__420unreachable_sentinelE,(_ZN34_INTERNAL_2afa7183_4_k_cu_53a3ca1e4cuda3std6ranges3__45__cpo5ssizeE - _ZN34_INTERNAL_2afa7183_4_k_cu_53a3ca1e4cuda3std3__420unreachable_sentinelE)
_ZN34_INTERNAL_2afa7183_4_k_cu_53a3ca1e4cuda3std3__420unreachable_sentinelE:
	.zero		1
	.type		_ZN34_INTERNAL_2afa7183_4_k_cu_53a3ca1e4cuda3std6ranges3__45__cpo5ssizeE,@object
	.size		_ZN34_INTERNAL_2afa7183_4_k_cu_53a3ca1e4cuda3std6ranges3__45__cpo5ssizeE,(_ZN34_INTERNAL_2afa7183_4_k_cu_53a3ca1e6thrust24THRUST_300001_SM_1000_NS12placeholders2_8E - _ZN34_INTERNAL_2afa7183_4_k_cu_53a3ca1e4cuda3std6ranges3__45__cpo5ssizeE)
_ZN34_INTERNAL_2afa7183_4_k_cu_53a3ca1e4cuda3std6ranges3__45__cpo5ssizeE:
	.zero		1
	.type		_ZN34_INTERNAL_2afa7183_4_k_cu_53a3ca1e6thrust24THRUST_300001_SM_1000_NS12placeholders2_8E,@object
	.size		_ZN34_INTERNAL_2afa7183_4_k_cu_53a3ca1e6thrust24THRUST_300001_SM_1000_NS12placeholders2_8E,(_ZN34_INTERNAL_2afa7183_4_k_cu_53a3ca1e4cuda3std3__45__cpo5crendE - _ZN34_INTERNAL_2afa7183_4_k_cu_53a3ca1e6thrust24THRUST_300001_SM_1000_NS12placeholders2_8E)
_ZN34_INTERNAL_2afa7183_4_k_cu_53a3ca1e6thrust24THRUST_300001_SM_1000_NS12placeholders2_8E:
	.zero		1
	.type		_ZN34_INTERNAL_2afa7183_4_k_cu_53a3ca1e4cuda3std3__45__cpo5crendE,@object
	.size		_ZN34_INTERNAL_2afa7183_4_k_cu_53a3ca1e4cuda3std3__45__cpo5crendE,(_ZN34_INTERNAL_2afa7183_4_k_cu_53a3ca1e4cuda3std6ranges3__45__cpo4prevE - _ZN34_INTERNAL_2afa7183_4_k_cu_53a3ca1e4cuda3std3__45__cpo5crendE)
_ZN34_INTERNAL_2afa7183_4_k_cu_53a3ca1e4cuda3std3__45__cpo5crendE:
	.zero		1
	.type		_ZN34_INTERNAL_2afa7183_4_k_cu_53a3ca1e4cuda3std6ranges3__45__cpo4prevE,@object
	.size		_ZN34_INTERNAL_2afa7183_4_k_cu_53a3ca1e4cuda3std6ranges3__45__cpo4prevE,(_ZN34_INTERNAL_2afa7183_4_k_cu_53a3ca1e4cuda3std6ranges3__45__cpo9iter_moveE - _ZN34_INTERNAL_2afa7183_4_k_cu_53a3ca1e4cuda3std6ranges3__45__cpo4prevE)
_ZN34_INTERNAL_2afa7183_4_k_cu_53a3ca1e4cuda3std6ranges3__45__cpo4prevE:
	.zero		1
	.type		_ZN34_INTERNAL_2afa7183_4_k_cu_53a3ca1e4cuda3std6ranges3__45__cpo9iter_moveE,@object
	.size		_ZN34_INTERNAL_2afa7183_4_k_cu_53a3ca1e4cuda3std6ranges3__45__cpo9iter_moveE,(_ZN34_INTERNAL_2afa7183_4_k_cu_53a3ca1e6thrust24THRUST_300001_SM_1000_NS6system6detail10sequential3seqE - _ZN34_INTERNAL_2afa7183_4_k_cu_53a3ca1e4cuda3std6ranges3__45__cpo9iter_moveE)
_ZN34_INTERNAL_2afa7183_4_k_cu_53a3ca1e4cuda3std6ranges3__45__cpo9iter_moveE:
	.zero		1
	.type		_ZN34_INTERNAL_2afa7183_4_k_cu_53a3ca1e6thrust24THRUST_300001_SM_1000_NS6system6detail10sequential3seqE,@object
	.size		_ZN34_INTERNAL_2afa7183_4_k_cu_53a3ca1e6thrust24THRUST_300001_SM_1000_NS6system6detail10sequential3seqE,(.L_31 - _ZN34_INTERNAL_2afa7183_4_k_cu_53a3ca1e6thrust24THRUST_300001_SM_1000_NS6system6detail10sequential3seqE)
_ZN34_INTERNAL_2afa7183_4_k_cu_53a3ca1e6thrust24THRUST_300001_SM_1000_NS6system6detail10sequential3seqE:
	.zero		1
.L_31:


//--------------------- .nv.constant0._ZN3cub18CUB_300001_SM_10006detail8for_each13static_kernelINS2_12policy_hub_t12policy_500_tEmN6thrust24THRUST_300001_SM_1000_NS8cuda_cub20__uninitialized_fill7functorINS7_10device_ptrIfEEfEEEEvT0_T1_ --------------------------
	.section	.nv.constant0._ZN3cub18CUB_300001_SM_10006detail8for_each13static_kernelINS2_12policy_hub_t12policy_500_tEmN6thrust24THRUST_300001_SM_1000_NS8cuda_cub20__uninitialized_fill7functorINS7_10device_ptrIfEEfEEEEvT0_T1_,"a",@progbits
	.sectionflags	@""
	.align	4
.nv.constant0._ZN3cub18CUB_300001_SM_10006detail8for_each13static_kernelINS2_12policy_hub_t12policy_500_tEmN6thrust24THRUST_300001_SM_1000_NS8cuda_cub20__uninitialized_fill7functorINS7_10device_ptrIfEEfEEEEvT0_T1_:
	.zero		920


//--------------------- .nv.constant0._ZN3cub18CUB_300001_SM_10006detail11EmptyKernelIvEEvv --------------------------
	.section	.nv.constant0._ZN3cub18CUB_300001_SM_10006detail11EmptyKernelIvEEvv,"a",@progbits
	.sectionflags	@""
	.align	4
.nv.constant0._ZN3cub18CUB_300001_SM_10006detail11EmptyKernelIvEEvv:
	.zero		896


//--------------------- .nv.constant0._Z16structureOfArrayPKfS0_PfS1_i --------------------------
	.section	.nv.constant0._Z16structureOfArrayPKfS0_PfS1_i,"a",@progbits
	.sectionflags	@""
	.align	4
.nv.constant0._Z16structureOfArrayPKfS0_PfS1_i:
	.zero		932


//--------------------- .nv.constant0._Z16arrayOfStructurePK2ssPS_i --------------------------
	.section	.nv.constant0._Z16arrayOfStructurePK2ssPS_i,"a",@progbits
	.sectionflags	@""
	.align	4
.nv.constant0._Z16arrayOfStructurePK2ssPS_i:
	.zero		916


//--------------------- SYMBOLS --------------------------

	.type		.nv.reservedSmem.offset0,@object
	.size		.nv.reservedSmem.offset0,0x4
